	.headerflags	@"EF_CUDA_TEXMODE_UNIFIED EF_CUDA_64BIT_ADDRESS EF_CUDA_SM86 EF_CUDA_VIRTUAL_SM(EF_CUDA_SM86)"
	.elftype	@"ET_EXEC"


//--------------------- .nv.info                  --------------------------
	.section	.nv.info,"",@"SHT_CUDA_INFO"
	.align	4


	//----- nvinfo : EIATTR_REGCOUNT
	.align		4
        /*0000*/ 	.byte	0x04, 0x2f
        /*0002*/ 	.short	(.L_1 - .L_0)
	.align		4
.L_0:
        /*0004*/ 	.word	index@(subComputation)
        /*0008*/ 	.word	0x0000002d


	//----- nvinfo : EIATTR_MAX_STACK_SIZE
	.align		4
.L_1:
        /*000c*/ 	.byte	0x04, 0x23
        /*000e*/ 	.short	(.L_3 - .L_2)
	.align		4
.L_2:
        /*0010*/ 	.word	index@($subComputation$__internal_accurate_pow)
        /*0014*/ 	.word	0x00000000


	//----- nvinfo : EIATTR_MIN_STACK_SIZE
	.align		4
.L_3:
        /*0018*/ 	.byte	0x04, 0x12
        /*001a*/ 	.short	(.L_5 - .L_4)
	.align		4
.L_4:
        /*001c*/ 	.word	index@($subComputation$__internal_accurate_pow)
        /*0020*/ 	.word	0x00000000


	//----- nvinfo : EIATTR_FRAME_SIZE
	.align		4
.L_5:
        /*0024*/ 	.byte	0x04, 0x11
        /*0026*/ 	.short	(.L_7 - .L_6)
	.align		4
.L_6:
        /*0028*/ 	.word	index@($subComputation$__internal_accurate_pow)
        /*002c*/ 	.word	0x00000000


	//----- nvinfo : EIATTR_MAX_STACK_SIZE
	.align		4
.L_7:
        /*0030*/ 	.byte	0x04, 0x23
        /*0032*/ 	.short	(.L_9 - .L_8)
	.align		4
.L_8:
        /*0034*/ 	.word	index@($subComputation$__cuda_sm3x_div_rn_noftz_f32_slowpath)
        /*0038*/ 	.word	0x00000000


	//----- nvinfo : EIATTR_MIN_STACK_SIZE
	.align		4
.L_9:
        /*003c*/ 	.byte	0x04, 0x12
        /*003e*/ 	.short	(.L_11 - .L_10)
	.align		4
.L_10:
        /*0040*/ 	.word	index@($subComputation$__cuda_sm3x_div_rn_noftz_f32_slowpath)
        /*0044*/ 	.word	0x00000000


	//----- nvinfo : EIATTR_FRAME_SIZE
	.align		4
.L_11:
        /*0048*/ 	.byte	0x04, 0x11
        /*004a*/ 	.short	(.L_13 - .L_12)
	.align		4
.L_12:
        /*004c*/ 	.word	index@($subComputation$__cuda_sm3x_div_rn_noftz_f32_slowpath)
        /*0050*/ 	.word	0x00000000


	//----- nvinfo : EIATTR_MAX_STACK_SIZE
	.align		4
.L_13:
        /*0054*/ 	.byte	0x04, 0x23
        /*0056*/ 	.short	(.L_15 - .L_14)
	.align		4
.L_14:
        /*0058*/ 	.word	index@($subComputation$__cuda_sm3x_div_rn_noftz_f32)
        /*005c*/ 	.word	0x00000000


	//----- nvinfo : EIATTR_MIN_STACK_SIZE
	.align		4
.L_15:
        /*0060*/ 	.byte	0x04, 0x12
        /*0062*/ 	.short	(.L_17 - .L_16)
	.align		4
.L_16:
        /*0064*/ 	.word	index@($subComputation$__cuda_sm3x_div_rn_noftz_f32)
        /*0068*/ 	.word	0x00000000


	//----- nvinfo : EIATTR_FRAME_SIZE
	.align		4
.L_17:
        /*006c*/ 	.byte	0x04, 0x11
        /*006e*/ 	.short	(.L_19 - .L_18)
	.align		4
.L_18:
        /*0070*/ 	.word	index@($subComputation$__cuda_sm3x_div_rn_noftz_f32)
        /*0074*/ 	.word	0x00000000


	//----- nvinfo : EIATTR_MAX_STACK_SIZE
	.align		4
.L_19:
        /*0078*/ 	.byte	0x04, 0x23
        /*007a*/ 	.short	(.L_21 - .L_20)
	.align		4
.L_20:
        /*007c*/ 	.word	index@($subComputation$__cuda_sm20_rcp_rn_f32_slowpath)
        /*0080*/ 	.word	0x00000000


	//----- nvinfo : EIATTR_MIN_STACK_SIZE
	.align		4
.L_21:
        /*0084*/ 	.byte	0x04, 0x12
        /*0086*/ 	.short	(.L_23 - .L_22)
	.align		4
.L_22:
        /*0088*/ 	.word	index@($subComputation$__cuda_sm20_rcp_rn_f32_slowpath)
        /*008c*/ 	.word	0x00000000


	//----- nvinfo : EIATTR_FRAME_SIZE
	.align		4
.L_23:
        /*0090*/ 	.byte	0x04, 0x11
        /*0092*/ 	.short	(.L_25 - .L_24)
	.align		4
.L_24:
        /*0094*/ 	.word	index@($subComputation$__cuda_sm20_rcp_rn_f32_slowpath)
        /*0098*/ 	.word	0x00000000


	//----- nvinfo : EIATTR_MAX_STACK_SIZE
	.align		4
.L_25:
        /*009c*/ 	.byte	0x04, 0x23
        /*009e*/ 	.short	(.L_27 - .L_26)
	.align		4
.L_26:
        /*00a0*/ 	.word	index@(subComputation)
        /*00a4*/ 	.word	0x00000000


	//----- nvinfo : EIATTR_MIN_STACK_SIZE
	.align		4
.L_27:
        /*00a8*/ 	.byte	0x04, 0x12
        /*00aa*/ 	.short	(.L_29 - .L_28)
	.align		4
.L_28:
        /*00ac*/ 	.word	index@(subComputation)
        /*00b0*/ 	.word	0x00000000


	//----- nvinfo : EIATTR_FRAME_SIZE
	.align		4
.L_29:
        /*00b4*/ 	.byte	0x04, 0x11
        /*00b6*/ 	.short	(.L_31 - .L_30)
	.align		4
.L_30:
        /*00b8*/ 	.word	index@(subComputation)
        /*00bc*/ 	.word	0x00000000
.L_31:


//--------------------- .nv.info.subComputation   --------------------------
	.section	.nv.info.subComputation,"",@"SHT_CUDA_INFO"
	.align	4


	//----- nvinfo : EIATTR_CUDA_API_VERSION
	.align		4
        /*0000*/ 	.byte	0x04, 0x37
        /*0002*/ 	.short	(.L_33 - .L_32)
.L_32:
        /*0004*/ 	.word	0x0000006f


	//----- nvinfo : EIATTR_SW2861232_WAR
	.align		4
.L_33:
        /*0008*/ 	.byte	0x01, 0x35
	.zero		2


	//----- nvinfo : EIATTR_PARAM_CBANK
	.align		4
        /*000c*/ 	.byte	0x04, 0x0a
        /*000e*/ 	.short	(.L_35 - .L_34)
	.align		4
.L_34:
        /*0010*/ 	.word	index@(.nv.constant0.subComputation)
        /*0014*/ 	.short	0x0160
        /*0016*/ 	.short	0x0060


	//----- nvinfo : EIATTR_CBANK_PARAM_SIZE
	.align		4
.L_35:
        /*0018*/ 	.byte	0x03, 0x19
        /*001a*/ 	.short	0x0060


	//----- nvinfo : EIATTR_KPARAM_INFO
	.align		4
        /*001c*/ 	.byte	0x04, 0x17
        /*001e*/ 	.short	(.L_37 - .L_36)
.L_36:
        /*0020*/ 	.word	0x00000000
        /*0024*/ 	.short	0x000d
        /*0026*/ 	.short	0x005c
        /*0028*/ 	.byte	0x00, 0xf0, 0x11, 0x00


	//----- nvinfo : EIATTR_KPARAM_INFO
	.align		4
.L_37:
        /*002c*/ 	.byte	0x04, 0x17
        /*002e*/ 	.short	(.L_39 - .L_38)
.L_38:
        /*0030*/ 	.word	0x00000000
        /*0034*/ 	.short	0x000c
        /*0036*/ 	.short	0x0058
        /*0038*/ 	.byte	0x00, 0xf0, 0x11, 0x00


	//----- nvinfo : EIATTR_KPARAM_INFO
	.align		4
.L_39:
        /*003c*/ 	.byte	0x04, 0x17
        /*003e*/ 	.short	(.L_41 - .L_40)
.L_40:
        /*0040*/ 	.word	0x00000000
        /*0044*/ 	.short	0x000b
        /*0046*/ 	.short	0x0054
        /*0048*/ 	.byte	0x00, 0xf0, 0x11, 0x00


	//----- nvinfo : EIATTR_KPARAM_INFO
	.align		4
.L_41:
        /*004c*/ 	.byte	0x04, 0x17
        /*004e*/ 	.short	(.L_43 - .L_42)
.L_42:
        /*0050*/ 	.word	0x00000000
        /*0054*/ 	.short	0x000a
        /*0056*/ 	.short	0x0050
        /*0058*/ 	.byte	0x00, 0xf0, 0x11, 0x00


	//----- nvinfo : EIATTR_KPARAM_INFO
	.align		4
.L_43:
        /*005c*/ 	.byte	0x04, 0x17
        /*005e*/ 	.short	(.L_45 - .L_44)
.L_44:
        /*0060*/ 	.word	0x00000000
        /*0064*/ 	.short	0x0009
        /*0066*/ 	.short	0x0048
        /*0068*/ 	.byte	0x00, 0xf0, 0x21, 0x00


	//----- nvinfo : EIATTR_KPARAM_INFO
	.align		4
.L_45:
        /*006c*/ 	.byte	0x04, 0x17
        /*006e*/ 	.short	(.L_47 - .L_46)
.L_46:
        /*0070*/ 	.word	0x00000000
        /*0074*/ 	.short	0x0008
        /*0076*/ 	.short	0x0040
        /*0078*/ 	.byte	0x00, 0xf0, 0x21, 0x00


	//----- nvinfo : EIATTR_KPARAM_INFO
	.align		4
.L_47:
        /*007c*/ 	.byte	0x04, 0x17
        /*007e*/ 	.short	(.L_49 - .L_48)
.L_48:
        /*0080*/ 	.word	0x00000000
        /*0084*/ 	.short	0x0007
        /*0086*/ 	.short	0x0038
        /*0088*/ 	.byte	0x00, 0xf0, 0x21, 0x00


	//----- nvinfo : EIATTR_KPARAM_INFO
	.align		4
.L_49:
        /*008c*/ 	.byte	0x04, 0x17
        /*008e*/ 	.short	(.L_51 - .L_50)
.L_50:
        /*0090*/ 	.word	0x00000000
        /*0094*/ 	.short	0x0006
        /*0096*/ 	.short	0x0030
        /*0098*/ 	.byte	0x00, 0xf0, 0x21, 0x00


	//----- nvinfo : EIATTR_KPARAM_INFO
	.align		4
.L_51:
        /*009c*/ 	.byte	0x04, 0x17
        /*009e*/ 	.short	(.L_53 - .L_52)
.L_52:
        /*00a0*/ 	.word	0x00000000
        /*00a4*/ 	.short	0x0005
        /*00a6*/ 	.short	0x0028
        /*00a8*/ 	.byte	0x00, 0xf0, 0x21, 0x00


	//----- nvinfo : EIATTR_KPARAM_INFO
	.align		4
.L_53:
        /*00ac*/ 	.byte	0x04, 0x17
        /*00ae*/ 	.short	(.L_55 - .L_54)
.L_54:
        /*00b0*/ 	.word	0x00000000
        /*00b4*/ 	.short	0x0004
        /*00b6*/ 	.short	0x0020
        /*00b8*/ 	.byte	0x00, 0xf0, 0x21, 0x00


	//----- nvinfo : EIATTR_KPARAM_INFO
	.align		4
.L_55:
        /*00bc*/ 	.byte	0x04, 0x17
        /*00be*/ 	.short	(.L_57 - .L_56)
.L_56:
        /*00c0*/ 	.word	0x00000000
        /*00c4*/ 	.short	0x0003
        /*00c6*/ 	.short	0x0018
        /*00c8*/ 	.byte	0x00, 0xf0, 0x21, 0x00


	//----- nvinfo : EIATTR_KPARAM_INFO
	.align		4
.L_57:
        /*00cc*/ 	.byte	0x04, 0x17
        /*00ce*/ 	.short	(.L_59 - .L_58)
.L_58:
        /*00d0*/ 	.word	0x00000000
        /*00d4*/ 	.short	0x0002
        /*00d6*/ 	.short	0x0010
        /*00d8*/ 	.byte	0x00, 0xf0, 0x21, 0x00


	//----- nvinfo : EIATTR_KPARAM_INFO
	.align		4
.L_59:
        /*00dc*/ 	.byte	0x04, 0x17
        /*00de*/ 	.short	(.L_61 - .L_60)
.L_60:
        /*00e0*/ 	.word	0x00000000
        /*00e4*/ 	.short	0x0001
        /*00e6*/ 	.short	0x0008
        /*00e8*/ 	.byte	0x00, 0xf0, 0x21, 0x00


	//----- nvinfo : EIATTR_KPARAM_INFO
	.align		4
.L_61:
        /*00ec*/ 	.byte	0x04, 0x17
        /*00ee*/ 	.short	(.L_63 - .L_62)
.L_62:
        /*00f0*/ 	.word	0x00000000
        /*00f4*/ 	.short	0x0000
        /*00f6*/ 	.short	0x0000
        /*00f8*/ 	.byte	0x00, 0xf0, 0x21, 0x00


	//----- nvinfo : EIATTR_MAXREG_COUNT
	.align		4
.L_63:
        /*00fc*/ 	.byte	0x03, 0x1b
        /*00fe*/ 	.short	0x00ff


	//----- nvinfo : EIATTR_EXIT_INSTR_OFFSETS
	.align		4
        /*0100*/ 	.byte	0x04, 0x1c
        /*0102*/ 	.short	(.L_65 - .L_64)


	//   ....[0]....
.L_64:
        /*0104*/ 	.word	0x000014d0


	//----- nvinfo : EIATTR_CRS_STACK_SIZE
	.align		4
.L_65:
        /*0108*/ 	.byte	0x04, 0x1e
        /*010a*/ 	.short	(.L_67 - .L_66)
.L_66:
        /*010c*/ 	.word	0x00000000
.L_67:


//--------------------- .nv.rel.action            --------------------------
	.section	.nv.rel.action,"",@"SHT_CUDA_RELOCINFO"
	.align	8
	.sectionentsize	8
        /*0000*/ 	.byte	0x4b, 0x00, 0x00, 0x00, 0x00, 0x00, 0x00, 0x00, 0x00, 0x02, 0x02, 0x08, 0x10, 0x0a, 0x2f, 0x22
        /* <DEDUP_REMOVED lines=12> */


//--------------------- .nv.constant2.subComputation --------------------------
	.section	.nv.constant2.subComputation,"a",@progbits
	.align	4
.nv.constant2.subComputation:
        /* <DEDUP_REMOVED lines=10> */


//--------------------- .nv.constant0.subComputation --------------------------
	.section	.nv.constant0.subComputation,"a",@progbits
	.align	4
.nv.constant0.subComputation:
	.zero		448


//--------------------- .text.subComputation      --------------------------
	.section	.text.subComputation,"ax",@progbits
	.sectionflags	@"SHF_BARRIERS=1"
	.sectioninfo	@"SHI_REGISTERS=45"
	.align	128
        .global         subComputation
        .type           subComputation,@function
        .size           subComputation,(.L_x_53 - subComputation)
        .other          subComputation,@"STO_CUDA_ENTRY STV_DEFAULT"
subComputation:
.text.subComputation:
[----:B------:R-:W-:-:S07]  /*0000*/  IMAD.MOV.U32 R1, RZ, RZ, c[0x0][0x28] ;  /* 0x00000a00ff017624 */ /* 0x000fce00078e00ff */
[----:B------:R-:W0:Y:S01]  /*0010*/  I2F.U32.RP R0, c[0x0][0x0] ;  /* 0x0000000000007b06 */ /* 0x000e220000209000 */
[----:B------:R-:W1:Y:S01]  /*0020*/  S2R R5, SR_CTAID.X ;  /* 0x0000000000057919 */ /* 0x000e620000002500 */
[----:B------:R-:W-:Y:S01]  /*0030*/  IMAD.MOV.U32 R2, RZ, RZ, RZ ;  /* 0x000000ffff027224 */ /* 0x000fe200078e00ff */
[----:B------:R-:W-:Y:S01]  /*0040*/  ISETP.NE.U32.AND P1, PT, RZ, c[0x0][0x0], PT ;  /* 0x00000000ff007a0c */ /* 0x000fe20003f25070 */
[----:B------:R-:W-:Y:S01]  /*0050*/  IMAD.MOV.U32 R11, RZ, RZ, 0x4 ;  /* 0x00000004ff0b7424 */ /* 0x000fe200078e00ff */
[----:B------:R-:W1:Y:S01]  /*0060*/  S2R R6, SR_TID.X ;  /* 0x0000000000067919 */ /* 0x000e620000002100 */
[----:B------:R-:W-:Y:S01]  /*0070*/  ULDC.64 UR6, c[0x0][0x118] ;  /* 0x0000460000067ab9 */ /* 0x000fe20000000a00 */
[----:B------:R-:W-:Y:S01]  /*0080*/  BSSY B0, `(.L_x_0) ;  /* 0x0000027000007945 */ /* 0x000fe20003800000 */
[----:B0-----:R-:W0:Y:S02]  /*0090*/  MUFU.RCP R0, R0 ;  /* 0x0000000000007308 */ /* 0x001e240000001000 */
[----:B0-----:R-:W-:-:S06]  /*00a0*/  IADD3 R3, R0, 0xffffffe, RZ ;  /* 0x0ffffffe00037810 */ /* 0x001fcc0007ffe0ff */
[----:B------:R-:W0:Y:S02]  /*00b0*/  F2I.FTZ.U32.TRUNC.NTZ R3, R3 ;  /* 0x0000000300037305 */ /* 0x000e24000021f000 */
[----:B0-----:R-:W-:-:S04]  /*00c0*/  IMAD.MOV R7, RZ, RZ, -R3 ;  /* 0x000000ffff077224 */ /* 0x001fc800078e0a03 */
[----:B------:R-:W-:-:S04]  /*00d0*/  IMAD R7, R7, c[0x0][0x0], RZ ;  /* 0x0000000007077a24 */ /* 0x000fc800078e02ff */
[----:B------:R-:W-:-:S04]  /*00e0*/  IMAD.HI.U32 R7, R3, R7, R2 ;  /* 0x0000000703077227 */ /* 0x000fc800078e0002 */
[----:B-1----:R-:W-:Y:S02]  /*00f0*/  IMAD R2, R5, c[0x0][0x0], R6 ;  /* 0x0000000005027a24 */ /* 0x002fe400078e0206 */
[----:B------:R-:W-:Y:S02]  /*0100*/  IMAD.MOV.U32 R3, RZ, RZ, RZ ;  /* 0x000000ffff037224 */ /* 0x000fe400078e00ff */
[----:B------:R-:W-:-:S04]  /*0110*/  IMAD.HI.U32 R7, R7, R2, RZ ;  /* 0x0000000207077227 */ /* 0x000fc800078e00ff */
[----:B------:R-:W-:-:S04]  /*0120*/  IMAD.MOV R7, RZ, RZ, -R7 ;  /* 0x000000ffff077224 */ /* 0x000fc800078e0a07 */
[----:B------:R-:W-:Y:S02]  /*0130*/  IMAD R0, R7, c[0x0][0x0], R2 ;  /* 0x0000000007007a24 */ /* 0x000fe400078e0202 */
[----:B------:R-:W-:-:S03]  /*0140*/  IMAD R7, R5, c[0x0][0x1b4], RZ ;  /* 0x00006d0005077a24 */ /* 0x000fc600078e02ff */
[----:B------:R-:W-:Y:S01]  /*0150*/  ISETP.GE.U32.AND P0, PT, R0, c[0x0][0x0], PT ;  /* 0x0000000000007a0c */ /* 0x000fe20003f06070 */
[----:B------:R-:W-:-:S04]  /*0160*/  IMAD R4, R7, c[0x0][0x1b0], R6 ;  /* 0x00006c0007047a24 */ /* 0x000fc800078e0206 */
[----:B------:R-:W-:Y:S01]  /*0170*/  IMAD.WIDE R8, R4, R11, c[0x0][0x190] ;  /* 0x0000640004087625 */ /* 0x000fe200078e020b */
[----:B------:R-:W-:-:S03]  /*0180*/  SHF.R.S32.HI R15, RZ, 0x1f, R4 ;  /* 0x0000001fff0f7819 */ /* 0x000fc60000011404 */
[----:B------:R-:W-:Y:S01]  /*0190*/  IMAD.WIDE R10, R4, R11, c[0x0][0x198] ;  /* 0x00006600040a7625 */ /* 0x000fe200078e020b */
[----:B------:R0:W-:Y:S03]  /*01a0*/  STG.E [R8.64], RZ ;  /* 0x000000ff08007986 */ /* 0x0001e6000c101906 */
[----:B------:R-:W-:Y:S01]  /*01b0*/  @P0 IADD3 R0, R0, -c[0x0][0x0], RZ ;  /* 0x8000000000000a10 */ /* 0x000fe20007ffe0ff */
[----:B------:R0:W-:Y:S03]  /*01c0*/  STG.E [R10.64], RZ ;  /* 0x000000ff0a007986 */ /* 0x0001e6000c101906 */
[----:B------:R-:W-:-:S13]  /*01d0*/  ISETP.GE.U32.AND P0, PT, R0, c[0x0][0x0], PT ;  /* 0x0000000000007a0c */ /* 0x000fda0003f06070 */
[----:B------:R-:W-:Y:S02]  /*01e0*/  @P0 IADD3 R0, R0, -c[0x0][0x0], RZ ;  /* 0x8000000000000a10 */ /* 0x000fe40007ffe0ff */
[----:B------:R-:W-:Y:S02]  /*01f0*/  ISETP.NE.AND P0, PT, R2, RZ, PT ;  /* 0x000000ff0200720c */ /* 0x000fe40003f05270 */
[----:B------:R-:W-:-:S04]  /*0200*/  @!P1 LOP3.LUT R0, RZ, c[0x0][0x0], RZ, 0x33, !PT ;  /* 0x00000000ff009a12 */ /* 0x000fc800078e33ff */
[----:B------:R-:W-:-:S13]  /*0210*/  ISETP.EQ.OR P0, PT, R0, RZ, !P0 ;  /* 0x000000ff0000720c */ /* 0x000fda0004702670 */
[----:B------:R-:W-:Y:S05]  /*0220*/  @!P0 BRA `(.L_x_1) ;  /* 0x000000c000008947 */ /* 0x000fea0003800000 */
[----:B0-----:R-:W-:-:S04]  /*0230*/  I2FP.F32.S32 R3, c[0x0][0x1b4] ;  /* 0x00006d0000037a45 */ /* 0x001fc80000201400 */
[----:B------:R-:W-:-:S04]  /*0240*/  IADD3 R0, R3, 0x1800000, RZ ;  /* 0x0180000003007810 */ /* 0x000fc80007ffe0ff */
[----:B------:R-:W-:-:S04]  /*0250*/  LOP3.LUT R0, R0, 0x7f800000, RZ, 0xc0, !PT ;  /* 0x7f80000000007812 */ /* 0x000fc800078ec0ff */
[----:B------:R-:W-:-:S13]  /*0260*/  ISETP.GT.U32.AND P1, PT, R0, 0x1ffffff, PT ;  /* 0x01ffffff0000780c */ /* 0x000fda0003f24070 */
[----:B------:R-:W-:Y:S05]  /*0270*/  @P1 BRA `(.L_x_2) ;  /* 0x0000003000001947 */ /* 0x000fea0003800000 */
[----:B------:R-:W-:-:S07]  /*0280*/  MOV R13, 0x2a0 ;  /* 0x000002a0000d7802 */ /* 0x000fce0000000f00 */
[----:B------:R-:W-:Y:S05]  /*0290*/  CALL.REL.NOINC `($subComputation$__cuda_sm20_rcp_rn_f32_slowpath) ;  /* 0x0000124000007944 */ /* 0x000fea0003c00000 */
[----:B------:R-:W-:Y:S05]  /*02a0*/  BRA `(.L_x_1) ;  /* 0x0000004000007947 */ /* 0x000fea0003800000 */
.L_x_2:
[----:B------:R-:W0:Y:S02]  /*02b0*/  MUFU.RCP R0, R3 ;  /* 0x0000000300007308 */ /* 0x000e240000001000 */
[----:B0-----:R-:W-:-:S04]  /*02c0*/  FFMA R8, R3, R0, -1 ;  /* 0xbf80000003087423 */ /* 0x001fc80000000000 */
[----:B------:R-:W-:-:S04]  /*02d0*/  FADD.FTZ R9, -R8, -RZ ;  /* 0x800000ff08097221 */ /* 0x000fc80000010100 */
[----:B------:R-:W-:-:S07]  /*02e0*/  FFMA R3, R0, R9, R0 ;  /* 0x0000000900037223 */ /* 0x000fce0000000000 */
.L_x_1:
[----:B0-----:R-:W-:Y:S05]  /*02f0*/  BSYNC B0 ;  /* 0x0000000000007941 */ /* 0x001fea0003800000 */
.L_x_0:
[----:B------:R-:W-:Y:S01]  /*0300*/  LEA R8, P1, R4, c[0x0][0x1a0], 0x2 ;  /* 0x0000680004087a11 */ /* 0x000fe200078210ff */
[----:B------:R-:W-:Y:S01]  /*0310*/  BSSY B1, `(.L_x_3) ;  /* 0x000010b000017945 */ /* 0x000fe20003800000 */
[----:B------:R-:W-:Y:S02]  /*0320*/  IADD3 R0, -R6, 0x1, RZ ;  /* 0x0000000106007810 */ /* 0x000fe40007ffe1ff */
[----:B------:R-:W-:Y:S02]  /*0330*/  LEA.HI.X R9, R4, c[0x0][0x1a4], R15, 0x2, P1 ;  /* 0x0000690004097a11 */ /* 0x000fe400008f140f */
[----:B------:R-:W-:-:S03]  /*0340*/  ISETP.GE.AND P1, PT, R0, c[0x0][0x1b4], PT ;  /* 0x00006d0000007a0c */ /* 0x000fc60003f26270 */
[----:B------:R0:W-:Y:S10]  /*0350*/  STG.E [R8.64], R3 ;  /* 0x0000000308007986 */ /* 0x0001f4000c101906 */
[----:B------:R-:W-:Y:S05]  /*0360*/  @P1 BRA `(.L_x_4) ;  /* 0x0000105000001947 */ /* 0x000fea0003800000 */
[----:B0-----:R-:W-:Y:S01]  /*0370*/  I2FP.F32.S32 R3, c[0x0][0x1b4] ;  /* 0x00006d0000037a45 */ /* 0x001fe20000201400 */
[----:B------:R-:W-:-:S02]  /*0380*/  IMAD.SHL.U32 R12, R2, 0x2, RZ ;  /* 0x00000002020c7824 */ /* 0x000fc400078e00ff */
[----:B------:R-:W-:Y:S01]  /*0390*/  IMAD.MOV.U32 R2, RZ, RZ, R0 ;  /* 0x000000ffff027224 */ /* 0x000fe200078e0000 */
[----:B------:R-:W-:Y:S02]  /*03a0*/  IADD3 R4, R3, 0x1800000, RZ ;  /* 0x0180000003047810 */ /* 0x000fe40007ffe0ff */
[----:B------:R-:W-:Y:S02]  /*03b0*/  IADD3 R20, P1, R12, c[0x0][0x160], RZ ;  /* 0x000058000c147a10 */ /* 0x000fe40007f3e0ff */
[----:B------:R-:W-:Y:S02]  /*03c0*/  LOP3.LUT R4, R4, 0x7f800000, RZ, 0xc0, !PT ;  /* 0x7f80000004047812 */ /* 0x000fe400078ec0ff */
[----:B------:R-:W-:Y:S02]  /*03d0*/  SHF.R.S32.HI R22, RZ, 0x1f, R12 ;  /* 0x0000001fff167819 */ /* 0x000fe4000001140c */
[----:B------:R-:W-:Y:S02]  /*03e0*/  ISETP.GT.U32.AND P2, PT, R4, 0x1ffffff, PT ;  /* 0x01ffffff0400780c */ /* 0x000fe40003f44070 */
[----:B------:R-:W-:-:S11]  /*03f0*/  IADD3.X R21, R22, c[0x0][0x164], RZ, P1, !PT ;  /* 0x0000590016157a10 */ /* 0x000fd60000ffe4ff */
[----:B------:R-:W-:Y:S05]  /*0400*/  @P2 BRA `(.L_x_5) ;  /* 0x0000003000002947 */ /* 0x000fea0003800000 */
[----:B------:R-:W-:-:S07]  /*0410*/  MOV R13, 0x430 ;  /* 0x00000430000d7802 */ /* 0x000fce0000000f00 */
[----:B------:R-:W-:Y:S05]  /*0420*/  CALL.REL.NOINC `($subComputation$__cuda_sm20_rcp_rn_f32_slowpath) ;  /* 0x000010b000007944 */ /* 0x000fea0003c00000 */
[----:B------:R-:W-:Y:S05]  /*0430*/  BRA `(.L_x_6) ;  /* 0x0000004000007947 */ /* 0x000fea0003800000 */
.L_x_5:
[----:B------:R-:W0:Y:S02]  /*0440*/  MUFU.RCP R0, R3 ;  /* 0x0000000300007308 */ /* 0x000e240000001000 */
[----:B0-----:R-:W-:-:S04]  /*0450*/  FFMA R4, R3, R0, -1 ;  /* 0xbf80000003047423 */ /* 0x001fc80000000000 */
[----:B------:R-:W-:-:S04]  /*0460*/  FADD.FTZ R9, -R4, -RZ ;  /* 0x800000ff04097221 */ /* 0x000fc80000010100 */
[----:B------:R-:W-:-:S07]  /*0470*/  FFMA R3, R0, R9, R0 ;  /* 0x0000000900037223 */ /* 0x000fce0000000000 */
.L_x_6:
[----:B------:R-:W-:Y:S01]  /*0480*/  IMAD R9, R7, c[0x0][0x1b0], RZ ;  /* 0x00006c0007097a24 */ /* 0x000fe200078e02ff */
[C---:B------:R-:W-:Y:S01]  /*0490*/  IADD3 R11, -R6.reuse, 0x1, RZ ;  /* 0x00000001060b7810 */ /* 0x040fe20007ffe1ff */
[----:B------:R-:W-:Y:S01]  /*04a0*/  IMAD R5, R5, c[0x0][0x0], RZ ;  /* 0x0000000005057a24 */ /* 0x000fe200078e02ff */
[----:B------:R-:W-:Y:S01]  /*04b0*/  UMOV UR4, 0x1 ;  /* 0x0000000100047882 */ /* 0x000fe20000000000 */
[----:B------:R-:W-:Y:S01]  /*04c0*/  IMAD.IADD R4, R9, 0x1, R6 ;  /* 0x0000000109047824 */ /* 0x000fe200078e0206 */
[----:B------:R-:W-:Y:S01]  /*04d0*/  ULDC UR5, c[0x0][0x0] ;  /* 0x0000000000057ab9 */ /* 0x000fe20000000800 */
[----:B------:R-:W-:Y:S01]  /*04e0*/  IADD3 R7, -R6, 0x1, R7 ;  /* 0x0000000106077810 */ /* 0x000fe20007ffe107 */
[----:B------:R-:W-:Y:S01]  /*04f0*/  UIADD3 UR4, UR4, -UR5, URZ ;  /* 0x8000000504047290 */ /* 0x000fe2000fffe03f */
[----:B------:R-:W-:Y:S01]  /*0500*/  IMAD R4, R11, c[0x0][0x0], R4 ;  /* 0x000000000b047a24 */ /* 0x000fe200078e0204 */
[C---:B------:R-:W-:Y:S02]  /*0510*/  IADD3 R18, P1, R12.reuse, c[0x0][0x168], RZ ;  /* 0x00005a000c127a10 */ /* 0x040fe40007f3e0ff */
[----:B------:R-:W-:Y:S01]  /*0520*/  LEA R11, R5, 0x2, 0x1 ;  /* 0x00000002050b7811 */ /* 0x000fe200078e08ff */
[----:B------:R-:W-:Y:S01]  /*0530*/  IMAD R7, R7, c[0x0][0x1b0], RZ ;  /* 0x00006c0007077a24 */ /* 0x000fe200078e02ff */
[----:B------:R-:W-:Y:S01]  /*0540*/  IADD3 R16, P2, R12, c[0x0][0x170], RZ ;  /* 0x00005c000c107a10 */ /* 0x000fe20007f5e0ff */
[----:B------:R-:W-:Y:S01]  /*0550*/  IMAD R5, R6, UR4, R9 ;  /* 0x0000000406057c24 */ /* 0x000fe2000f8e0209 */
[----:B------:R-:W-:Y:S01]  /*0560*/  IADD3 R14, P3, R12, c[0x0][0x178], RZ ;  /* 0x00005e000c0e7a10 */ /* 0x000fe20007f7e0ff */
[----:B------:R-:W-:Y:S01]  /*0570*/  IMAD R6, R6, -0x2, R11 ;  /* 0xfffffffe06067824 */ /* 0x000fe200078e020b */
[----:B------:R-:W-:-:S02]  /*0580*/  IADD3 R12, P4, R12, c[0x0][0x180], RZ ;  /* 0x000060000c0c7a10 */ /* 0x000fc40007f9e0ff */
[C---:B------:R-:W-:Y:S02]  /*0590*/  IADD3.X R19, R22.reuse, c[0x0][0x16c], RZ, P1, !PT ;  /* 0x00005b0016137a10 */ /* 0x040fe40000ffe4ff */
[C---:B------:R-:W-:Y:S02]  /*05a0*/  IADD3.X R17, R22.reuse, c[0x0][0x174], RZ, P2, !PT ;  /* 0x00005d0016117a10 */ /* 0x040fe400017fe4ff */
[C---:B------:R-:W-:Y:S02]  /*05b0*/  IADD3.X R15, R22.reuse, c[0x0][0x17c], RZ, P3, !PT ;  /* 0x00005f00160f7a10 */ /* 0x040fe40001ffe4ff */
[----:B------:R-:W-:-:S07]  /*05c0*/  IADD3.X R13, R22, c[0x0][0x184], RZ, P4, !PT ;  /* 0x00006100160d7a10 */ /* 0x000fce00027fe4ff */
.L_x_29:
[----:B------:R-:W-:Y:S01]  /*05d0*/  ISETP.GE.AND P1, PT, R2, 0x1, PT ;  /* 0x000000010200780c */ /* 0x000fe20003f26270 */
[----:B------:R-:W-:-:S12]  /*05e0*/  BSSY B0, `(.L_x_7) ;  /* 0x00000d4000007945 */ /* 0x000fd80003800000 */
[----:B0-----:R-:W-:Y:S05]  /*05f0*/  @!P1 BRA `(.L_x_8) ;  /* 0x00000d2000009947 */ /* 0x001fea0003800000 */
[----:B------:R-:W2:Y:S02]  /*0600*/  LDG.E.U8 R8, [R20.64] ;  /* 0x0000000614087981 */ /* 0x000ea4000c1e1100 */
[----:B--2---:R-:W-:-:S04]  /*0610*/  PRMT R0, R8, 0x9910, RZ ;  /* 0x0000991008007816 */ /* 0x004fc800000000ff */
[----:B------:R-:W-:-:S13]  /*0620*/  ISETP.NE.AND P1, PT, R0, 0x58, PT ;  /* 0x000000580000780c */ /* 0x000fda0003f25270 */
[----:B------:R-:W-:Y:S05]  /*0630*/  @!P1 BRA `(.L_x_8) ;  /* 0x00000ce000009947 */ /* 0x000fea0003800000 */
[----:B------:R-:W-:Y:S05]  /*0640*/  @P0 BRA `(.L_x_9) ;  /* 0x00000c6000000947 */ /* 0x000fea0003800000 */
[----:B------:R-:W2:Y:S02]  /*0650*/  LDG.E.S8 R9, [R18.64] ;  /* 0x0000000612097981 */ /* 0x000ea4000c1e1300 */
[----:B--2---:R-:W-:-:S05]  /*0660*/  IADD3 R9, -R9, 0x21, RZ ;  /* 0x0000002109097810 */ /* 0x004fca0007ffe1ff */
[----:B------:R-:W-:-:S05]  /*0670*/  IMAD.HI R0, R9, 0x66666667, RZ ;  /* 0x6666666709007827 */ /* 0x000fca00078e02ff */
[----:B------:R-:W-:-:S04]  /*0680*/  SHF.R.U32.HI R11, RZ, 0x1f, R0 ;  /* 0x0000001fff0b7819 */ /* 0x000fc80000011600 */
[----:B------:R-:W-:Y:S02]  /*0690*/  LEA.HI.SX32 R38, R0, R11, 0x1e ;  /* 0x0000000b00267211 */ /* 0x000fe400078ff2ff */
[----:B------:R-:W-:-:S04]  /*06a0*/  MOV R0, 0x6f0 ;  /* 0x000006f000007802 */ /* 0x000fc80000000f00 */
[----:B------:R-:W0:Y:S02]  /*06b0*/  I2F.F64 R38, R38 ;  /* 0x0000002600267312 */ /* 0x000e240000201c00 */
[----:B0-----:R-:W-:Y:S02]  /*06c0*/  IMAD.MOV.U32 R10, RZ, RZ, R38 ;  /* 0x000000ffff0a7224 */ /* 0x001fe400078e0026 */
[----:B------:R-:W-:-:S07]  /*06d0*/  IMAD.MOV.U32 R11, RZ, RZ, R39 ;  /* 0x000000ffff0b7224 */ /* 0x000fce00078e0027 */
[----:B------:R-:W-:Y:S05]  /*06e0*/  CALL.REL.NOINC `($subComputation$__internal_accurate_pow) ;  /* 0x000018f000007944 */ /* 0x000fea0003c00000 */
[----:B------:R-:W0:Y:S01]  /*06f0*/  DADD R10, R38, 10 ;  /* 0x40240000260a7429 */ /* 0x000e220000000000 */
[----:B------:R-:W-:Y:S01]  /*0700*/  BSSY B2, `(.L_x_10) ;  /* 0x0000016000027945 */ /* 0x000fe20003800000 */
[----:B------:R-:W-:Y:S08]  /*0710*/  BSSY B3, `(.L_x_11) ;  /* 0x0000008000037945 */ /* 0x000ff00003800000 */
[----:B0-----:R-:W-:-:S04]  /*0720*/  LOP3.LUT R0, R11, 0x7ff00000, RZ, 0xc0, !PT ;  /* 0x7ff000000b007812 */ /* 0x001fc800078ec0ff */
[----:B------:R-:W-:-:S13]  /*0730*/  ISETP.NE.AND P1, PT, R0, 0x7ff00000, PT ;  /* 0x7ff000000000780c */ /* 0x000fda0003f25270 */
[----:B------:R-:W-:Y:S01]  /*0740*/  @P1 BREAK B3 ;  /* 0x0000000000031942 */ /* 0x000fe20003800000 */
[----:B------:R-:W-:Y:S05]  /*0750*/  @P1 BRA `(.L_x_12) ;  /* 0x000000e000001947 */ /* 0x000fea0003800000 */
[----:B------:R-:W0:-:S14]  /*0760*/  DSETP.GTU.AND P1, PT, |R38|, +INF , PT ;  /* 0x7ff000002600742a */ /* 0x000e1c0003f2c200 */
[----:B0-----:R-:W-:Y:S01]  /*0770*/  @P1 BREAK B3 ;  /* 0x0000000000031942 */ /* 0x001fe20003800000 */
[----:B------:R-:W-:Y:S05]  /*0780*/  @P1 BRA `(.L_x_13) ;  /* 0x000000d000001947 */ /* 0x000fea0003800000 */
[----:B------:R-:W-:Y:S05]  /*0790*/  BSYNC B3 ;  /* 0x0000000000037941 */ /* 0x000fea0003800000 */
.L_x_11:
[----:B------:R-:W-:Y:S02]  /*07a0*/  ISETP.NE.AND P1, PT, R38, RZ, PT ;  /* 0x000000ff2600720c */ /* 0x000fe40003f25270 */
[----:B------:R-:W-:-:S04]  /*07b0*/  LOP3.LUT R0, R39, 0x7fffffff, RZ, 0xc0, !PT ;  /* 0x7fffffff27007812 */ /* 0x000fc800078ec0ff */
[----:B------:R-:W-:-:S13]  /*07c0*/  ISETP.EQ.AND P1, PT, R0, 0x7ff00000, !P1 ;  /* 0x7ff000000000780c */ /* 0x000fda0004f22270 */
[----:B------:R-:W-:Y:S01]  /*07d0*/  @P1 SHF.R.S32.HI R38, RZ, 0x1f, R39 ;  /* 0x0000001fff261819 */ /* 0x000fe20000011427 */
[----:B------:R-:W-:Y:S02]  /*07e0*/  @!P1 IMAD.MOV.U32 R10, RZ, RZ, R22 ;  /* 0x000000ffff0a9224 */ /* 0x000fe400078e0016 */
[----:B------:R-:W-:Y:S01]  /*07f0*/  @!P1 IMAD.MOV.U32 R11, RZ, RZ, R23 ;  /* 0x000000ffff0b9224 */ /* 0x000fe200078e0017 */
[----:B------:R-:W-:Y:S01]  /*0800*/  @P1 LOP3.LUT R38, R38, 0x80100000, RZ, 0xc0, !PT ;  /* 0x8010000026261812 */ /* 0x000fe200078ec0ff */
[----:B------:R-:W-:-:S03]  /*0810*/  @P1 IMAD.MOV.U32 R10, RZ, RZ, RZ ;  /* 0x000000ffff0a1224 */ /* 0x000fc600078e00ff */
[----:B------:R-:W-:Y:S01]  /*0820*/  @P1 IADD3 R11, R38, 0x7ff00000, RZ ;  /* 0x7ff00000260b1810 */ /* 0x000fe20007ffe0ff */
[----:B------:R-:W-:Y:S06]  /*0830*/  BRA `(.L_x_13) ;  /* 0x0000002000007947 */ /* 0x000fec0003800000 */
.L_x_12:
[----:B------:R-:W-:Y:S02]  /*0840*/  IMAD.MOV.U32 R10, RZ, RZ, R22 ;  /* 0x000000ffff0a7224 */ /* 0x000fe400078e0016 */
[----:B------:R-:W-:-:S07]  /*0850*/  IMAD.MOV.U32 R11, RZ, RZ, R23 ;  /* 0x000000ffff0b7224 */ /* 0x000fce00078e0017 */
.L_x_13:
[----:B------:R-:W-:Y:S05]  /*0860*/  BSYNC B2 ;  /* 0x0000000000027941 */ /* 0x000fea0003800000 */
.L_x_10:
[----:B------:R-:W2:Y:S01]  /*0870*/  LDG.E.S8 R41, [R16.64] ;  /* 0x0000000610297981 */ /* 0x000ea2000c1e1300 */
[----:B------:R-:W0:Y:S01]  /*0880*/  DADD R22, -R10, 1 ;  /* 0x3ff000000a167429 */ /* 0x000e220000000100 */
[----:B------:R-:W-:-:S04]  /*0890*/  IADD3 R9, R9, 0x9, RZ ;  /* 0x0000000909097810 */ /* 0x000fc80007ffe0ff */
[----:B------:R-:W-:-:S05]  /*08a0*/  ISETP.GE.U32.AND P1, PT, R9, 0x13, PT ;  /* 0x000000130900780c */ /* 0x000fca0003f26070 */
[----:B0-----:R-:W0:Y:S02]  /*08b0*/  F2F.F32.F64 R22, R22 ;  /* 0x0000001600167310 */ /* 0x001e240000301000 */
[----:B0-----:R-:W-:Y:S02]  /*08c0*/  FSEL R9, R22, RZ, P1 ;  /* 0x000000ff16097208 */ /* 0x001fe40000800000 */
[----:B--2---:R-:W-:-:S05]  /*08d0*/  IADD3 R0, R41, -0x21, RZ ;  /* 0xffffffdf29007810 */ /* 0x004fca0007ffe0ff */
[----:B------:R-:W-:-:S05]  /*08e0*/  IMAD.HI R0, R0, -0x66666667, RZ ;  /* 0x9999999900007827 */ /* 0x000fca00078e02ff */
[----:B------:R-:W-:-:S04]  /*08f0*/  SHF.R.U32.HI R25, RZ, 0x1f, R0 ;  /* 0x0000001fff197819 */ /* 0x000fc80000011600 */
[----:B------:R-:W-:Y:S02]  /*0900*/  LEA.HI.SX32 R25, R0, R25, 0x1e ;  /* 0x0000001900197211 */ /* 0x000fe400078ff2ff */
[----:B------:R-:W-:Y:S02]  /*0910*/  MOV R0, 0x960 ;  /* 0x0000096000007802 */ /* 0x000fe40000000f00 */
        /* <DEDUP_REMOVED lines=15> */
.L_x_15:
        /* <DEDUP_REMOVED lines=10> */
.L_x_16:
[----:B------:R-:W-:Y:S02]  /*0ab0*/  IMAD.MOV.U32 R10, RZ, RZ, R22 ;  /* 0x000000ffff0a7224 */ /* 0x000fe400078e0016 */
[----:B------:R-:W-:-:S07]  /*0ac0*/  IMAD.MOV.U32 R11, RZ, RZ, R23 ;  /* 0x000000ffff0b7224 */ /* 0x000fce00078e0017 */
.L_x_17:
[----:B------:R-:W-:Y:S05]  /*0ad0*/  BSYNC B2 ;  /* 0x0000000000027941 */ /* 0x000fea0003800000 */
.L_x_14:
[----:B------:R-:W2:Y:S01]  /*0ae0*/  LDG.E.S8 R40, [R14.64] ;  /* 0x000000060e287981 */ /* 0x000ea2000c1e1300 */
[----:B------:R-:W0:Y:S01]  /*0af0*/  DADD R22, -R10, 1 ;  /* 0x3ff000000a167429 */ /* 0x000e220000000100 */
[----:B------:R-:W-:-:S04]  /*0b00*/  IADD3 R41, R41, -0x18, RZ ;  /* 0xffffffe829297810 */ /* 0x000fc80007ffe0ff */
        /* <DEDUP_REMOVED lines=23> */
.L_x_19:
        /* <DEDUP_REMOVED lines=10> */
.L_x_20:
[----:B------:R-:W-:Y:S02]  /*0d20*/  IMAD.MOV.U32 R10, RZ, RZ, R22 ;  /* 0x000000ffff0a7224 */ /* 0x000fe400078e0016 */
[----:B------:R-:W-:-:S07]  /*0d30*/  IMAD.MOV.U32 R11, RZ, RZ, R23 ;  /* 0x000000ffff0b7224 */ /* 0x000fce00078e0017 */
.L_x_21:
[----:B------:R-:W-:Y:S05]  /*0d40*/  BSYNC B2 ;  /* 0x0000000000027941 */ /* 0x000fea0003800000 */
.L_x_18:
        /* <DEDUP_REMOVED lines=26> */
.L_x_23:
        /* <DEDUP_REMOVED lines=10> */
.L_x_24:
[----:B------:R-:W-:Y:S02]  /*0f90*/  IMAD.MOV.U32 R10, RZ, RZ, R22 ;  /* 0x000000ffff0a7224 */ /* 0x000fe400078e0016 */
[----:B------:R-:W-:-:S07]  /*0fa0*/  IMAD.MOV.U32 R11, RZ, RZ, R23 ;  /* 0x000000ffff0b7224 */ /* 0x000fce00078e0017 */
.L_x_25:
[----:B------:R-:W-:Y:S05]  /*0fb0*/  BSYNC B2 ;  /* 0x0000000000027941 */ /* 0x000fea0003800000 */
.L_x_22:
[----:B------:R-:W-:-:S04]  /*0fc0*/  IADD3 R22, P1, R6, c[0x0][0x188], RZ ;  /* 0x0000620006167a10 */ /* 0x000fc80007f3e0ff */
[----:B------:R-:W-:-:S05]  /*0fd0*/  LEA.HI.X.SX32 R23, R6, c[0x0][0x18c], 0x1, P1 ;  /* 0x0000630006177a11 */ /* 0x000fca00008f0eff */
[----:B------:R-:W2:Y:S01]  /*0fe0*/  LDG.E.U8 R22, [R22.64] ;  /* 0x0000000616167981 */ /* 0x000ea2000c1e1100 */
[----:B------:R-:W0:Y:S01]  /*0ff0*/  DADD R10, -R10, 1 ;  /* 0x3ff000000a0a7429 */ /* 0x000e220000000100 */
[----:B------:R-:W-:Y:S01]  /*1000*/  PRMT R25, R8, 0x9910, RZ ;  /* 0x0000991008197816 */ /* 0x000fe200000000ff */
[----:B------:R-:W-:Y:S01]  /*1010*/  BSSY B4, `(.L_x_26) ;  /* 0x000000e000047945 */ /* 0x000fe20003800000 */
[----:B------:R-:W-:-:S03]  /*1020*/  IADD3 R42, R42, -0x18, RZ ;  /* 0xffffffe82a2a7810 */ /* 0x000fc60007ffe0ff */
[----:B0-----:R-:W0:Y:S01]  /*1030*/  F2F.F32.F64 R8, R10 ;  /* 0x0000000a00087310 */ /* 0x001e220000301000 */
[----:B------:R-:W-:-:S04]  /*1040*/  ISETP.GE.U32.AND P1, PT, R42, 0x13, PT ;  /* 0x000000132a00780c */ /* 0x000fc80003f26070 */
[----:B0-----:R-:W-:Y:S02]  /*1050*/  FSEL R8, R8, RZ, P1 ;  /* 0x000000ff08087208 */ /* 0x001fe40000800000 */
[----:B--2---:R-:W-:-:S04]  /*1060*/  PRMT R0, R22, 0x9910, RZ ;  /* 0x0000991016007816 */ /* 0x004fc800000000ff */
[----:B------:R-:W-:-:S13]  /*1070*/  ISETP.NE.AND P2, PT, R25, R0, PT ;  /* 0x000000001900720c */ /* 0x000fda0003f45270 */
[----:B------:R-:W-:Y:S01]  /*1080*/  @P2 FADD R0, -R9, 1 ;  /* 0x3f80000009002421 */ /* 0x000fe20000000100 */
[----:B------:R-:W-:Y:S06]  /*1090*/  @P2 BRA `(.L_x_27) ;  /* 0x0000005000002947 */ /* 0x000fec0003800000 */
[----:B------:R-:W-:Y:S01]  /*10a0*/  BSSY B3, `(.L_x_28) ;  /* 0x0000003000037945 */ /* 0x000fe20003800000 */
[----:B------:R-:W-:-:S07]  /*10b0*/  MOV R10, 0x10d0 ;  /* 0x000010d0000a7802 */ /* 0x000fce0000000f00 */
[----:B------:R-:W-:Y:S05]  /*10c0*/  CALL.REL.NOINC `($subComputation$__cuda_sm3x_div_rn_noftz_f32) ;  /* 0x0000077000007944 */ /* 0x000fea0003c00000 */
[----:B------:R-:W-:Y:S05]  /*10d0*/  BSYNC B3 ;  /* 0x0000000000037941 */ /* 0x000fea0003800000 */
.L_x_28:
[----:B------:R-:W-:-:S07]  /*10e0*/  IMAD.MOV.U32 R0, RZ, RZ, R24 ;  /* 0x000000ffff007224 */ /* 0x000fce00078e0018 */
.L_x_27:
[----:B------:R-:W-:Y:S05]  /*10f0*/  BSYNC B4 ;  /* 0x0000000000047941 */ /* 0x000fea0003800000 */
.L_x_26:
[----:B------:R-:W-:Y:S01]  /*1100*/  IMAD.MOV.U32 R35, RZ, RZ, 0x4 ;  /* 0x00000004ff237424 */ /* 0x000fe200078e00ff */
[----:B------:R-:W-:-:S03]  /*1110*/  IADD3 R26, R5, -0x1, RZ ;  /* 0xffffffff051a7810 */ /* 0x000fc60007ffe0ff */
[----:B------:R-:W-:-:S04]  /*1120*/  IMAD.WIDE R22, R5, R35, c[0x0][0x198] ;  /* 0x0000660005167625 */ /* 0x000fc800078e0223 */
[-C--:B------:R-:W-:Y:S01]  /*1130*/  IMAD.WIDE R10, R5, R35.reuse, c[0x0][0x190] ;  /* 0x00006400050a7625 */ /* 0x080fe200078e0223 */
[----:B------:R-:W2:Y:S03]  /*1140*/  LDG.E R9, [R22.64+-0x4] ;  /* 0xfffffc0616097981 */ /* 0x000ea6000c1e1900 */
[----:B------:R-:W-:Y:S01]  /*1150*/  IMAD.WIDE R26, R26, R35, c[0x0][0x1a0] ;  /* 0x000068001a1a7625 */ /* 0x000fe200078e0223 */
[----:B------:R-:W3:Y:S05]  /*1160*/  LDG.E R24, [R10.64+-0x4] ;  /* 0xfffffc060a187981 */ /* 0x000eea000c1e1900 */
[----:B------:R-:W4:Y:S01]  /*1170*/  LDG.E R27, [R26.64] ;  /* 0x000000061a1b7981 */ /* 0x000f22000c1e1900 */
[----:B--2---:R-:W-:-:S04]  /*1180*/  FMUL R28, R9, c[0x0][0x1b8] ;  /* 0x00006e00091c7a20 */ /* 0x004fc80000400000 */
[----:B---3--:R-:W-:-:S04]  /*1190*/  FFMA R24, R41, R24, R28 ;  /* 0x0000001829187223 */ /* 0x008fc8000000001c */
[----:B----4-:R-:W-:Y:S01]  /*11a0*/  FFMA R9, R27, c[0x0][0x1b8], R24 ;  /* 0x00006e001b097a23 */ /* 0x010fe20000000018 */
[----:B------:R-:W-:-:S03]  /*11b0*/  IMAD.WIDE R24, R4, R35, c[0x0][0x190] ;  /* 0x0000640004187625 */ /* 0x000fc600078e0223 */
[----:B------:R-:W-:-:S05]  /*11c0*/  FMUL R9, R9, R0 ;  /* 0x0000000009097220 */ /* 0x000fca0000400000 */
[----:B------:R0:W-:Y:S04]  /*11d0*/  STG.E [R24.64], R9 ;  /* 0x0000000918007986 */ /* 0x0001e8000c101906 */
[----:B------:R-:W2:Y:S04]  /*11e0*/  LDG.E R0, [R22.64] ;  /* 0x0000000616007981 */ /* 0x000ea8000c1e1900 */
[----:B------:R-:W3:Y:S01]  /*11f0*/  LDG.E R31, [R10.64] ;  /* 0x000000060a1f7981 */ /* 0x000ee2000c1e1900 */
[----:B------:R-:W-:-:S04]  /*1200*/  IMAD.WIDE R28, R4, R35, c[0x0][0x198] ;  /* 0x00006600041c7625 */ /* 0x000fc800078e0223 */
[----:B------:R-:W-:Y:S01]  /*1210*/  IMAD.WIDE R26, R4, R35, c[0x0][0x1a0] ;  /* 0x00006800041a7625 */ /* 0x000fe200078e0223 */
[----:B--2---:R-:W-:-:S04]  /*1220*/  FMUL R33, R0, c[0x0][0x1bc] ;  /* 0x00006f0000217a20 */ /* 0x004fc80000400000 */
[----:B---3--:R-:W-:-:S05]  /*1230*/  FFMA R31, R40, R31, R33 ;  /* 0x0000001f281f7223 */ /* 0x008fca0000000021 */
[----:B------:R0:W-:Y:S04]  /*1240*/  STG.E [R28.64], R31 ;  /* 0x0000001f1c007986 */ /* 0x0001e8000c101906 */
[----:B------:R-:W2:Y:S04]  /*1250*/  LDG.E R0, [R26.64+-0x4] ;  /* 0xfffffc061a007981 */ /* 0x000ea8000c1e1900 */
[----:B------:R-:W3:Y:S01]  /*1260*/  LDG.E R33, [R24.64+-0x4] ;  /* 0xfffffc0618217981 */ /* 0x000ee2000c1e1900 */
[----:B--2---:R-:W-:-:S04]  /*1270*/  FMUL R35, R0, c[0x0][0x1bc] ;  /* 0x00006f0000237a20 */ /* 0x004fc80000400000 */
[----:B---3--:R-:W-:-:S05]  /*1280*/  FFMA R33, R8, R33, R35 ;  /* 0x0000002108217223 */ /* 0x008fca0000000023 */
[----:B------:R0:W-:Y:S01]  /*1290*/  STG.E [R26.64], R33 ;  /* 0x000000211a007986 */ /* 0x0001e2000c101906 */
[----:B------:R-:W-:Y:S05]  /*12a0*/  BRA `(.L_x_8) ;  /* 0x0000007000007947 */ /* 0x000fea0003800000 */
.L_x_9:
[----:B------:R-:W-:-:S04]  /*12b0*/  IMAD.MOV.U32 R8, RZ, RZ, 0x4 ;  /* 0x00000004ff087424 */ /* 0x000fc800078e00ff */
[----:B------:R-:W-:-:S04]  /*12c0*/  IMAD.WIDE R10, R7, R8, c[0x0][0x190] ;  /* 0x00006400070a7625 */ /* 0x000fc800078e0208 */
[CC--:B------:R-:W-:Y:S01]  /*12d0*/  IMAD.WIDE R22, R7.reuse, R8.reuse, c[0x0][0x198] ;  /* 0x0000660007167625 */ /* 0x0c0fe200078e0208 */
[----:B------:R0:W-:Y:S03]  /*12e0*/  STG.E [R10.64], RZ ;  /* 0x000000ff0a007986 */ /* 0x0001e6000c101906 */
[----:B------:R-:W-:Y:S01]  /*12f0*/  IMAD.WIDE R8, R7, R8, c[0x0][0x1a0] ;  /* 0x0000680007087625 */ /* 0x000fe200078e0208 */
[----:B------:R0:W-:Y:S04]  /*1300*/  STG.E [R22.64], RZ ;  /* 0x000000ff16007986 */ /* 0x0001e8000c101906 */
[----:B------:R0:W-:Y:S02]  /*1310*/  STG.E [R8.64], R3 ;  /* 0x0000000308007986 */ /* 0x0001e4000c101906 */
.L_x_8:
[----:B------:R-:W-:Y:S05]  /*1320*/  BSYNC B0 ;  /* 0x0000000000007941 */ /* 0x000fea0003800000 */
.L_x_7:
[----:B------:R-:W-:Y:S01]  /*1330*/  IADD3 R2, R2, 0x1, RZ ;  /* 0x0000000102027810 */ /* 0x000fe20007ffe0ff */
[----:B------:R-:W-:Y:S04]  /*1340*/  WARPSYNC 0xffffffff ;  /* 0xffffffff00007948 */ /* 0x000fe80003800000 */
[----:B------:R-:W-:Y:S06]  /*1350*/  BAR.SYNC 0x0 ;  /* 0x0000000000007b1d */ /* 0x000fec0000000000 */
[----:B------:R-:W-:-:S02]  /*1360*/  ISETP.GE.AND P1, PT, R2, c[0x0][0x1b4], PT ;  /* 0x00006d0002007a0c */ /* 0x000fc40003f26270 */
[----:B------:R-:W-:Y:S02]  /*1370*/  IADD3 R4, R4, c[0x0][0x0], RZ ;  /* 0x0000000004047a10 */ /* 0x000fe40007ffe0ff */
[----:B------:R-:W-:Y:S02]  /*1380*/  IADD3 R5, R5, c[0x0][0x0], RZ ;  /* 0x0000000005057a10 */ /* 0x000fe40007ffe0ff */
[----:B------:R-:W-:Y:S02]  /*1390*/  IADD3 R7, R7, c[0x0][0x1b0], RZ ;  /* 0x00006c0007077a10 */ /* 0x000fe40007ffe0ff */
[----:B------:R-:W-:-:S05]  /*13a0*/  IADD3 R6, R6, 0x2, RZ ;  /* 0x0000000206067810 */ /* 0x000fca0007ffe0ff */
[----:B------:R-:W-:Y:S05]  /*13b0*/  @!P1 BRA `(.L_x_29) ;  /* 0xfffff21000009947 */ /* 0x000fea000383ffff */
.L_x_4:
[----:B------:R-:W-:Y:S05]  /*13c0*/  BSYNC B1 ;  /* 0x0000000000017941 */ /* 0x000fea0003800000 */
.L_x_3:
[----:B------:R-:W1:Y:S01]  /*13d0*/  S2R R7, SR_CTAID.X ;  /* 0x0000000000077919 */ /* 0x000e620000002500 */
[----:B------:R-:W-:Y:S02]  /*13e0*/  IMAD.MOV.U32 R0, RZ, RZ, 0x1 ;  /* 0x00000001ff007424 */ /* 0x000fe400078e00ff */
[----:B0-----:R-:W-:Y:S01]  /*13f0*/  IMAD.MOV.U32 R9, RZ, RZ, 0x4 ;  /* 0x00000004ff097424 */ /* 0x001fe200078e00ff */
[----:B------:R-:W0:Y:S02]  /*1400*/  S2R R6, SR_TID.X ;  /* 0x0000000000067919 */ /* 0x000e240000002100 */
[----:B------:R-:W-:Y:S01]  /*1410*/  IADD3 R0, -R0, c[0x0][0x1b4], RZ ;  /* 0x00006d0000007a10 */ /* 0x000fe20007ffe1ff */
[----:B-1----:R-:W-:-:S04]  /*1420*/  IMAD R3, R7, c[0x0][0x1b4], RZ ;  /* 0x00006d0007037a24 */ /* 0x002fc800078e02ff */
[----:B0-----:R-:W-:-:S04]  /*1430*/  IMAD R3, R3, c[0x0][0x1b0], R6 ;  /* 0x00006c0003037a24 */ /* 0x001fc800078e0206 */
[----:B------:R-:W-:-:S04]  /*1440*/  IMAD R0, R0, c[0x0][0x0], R3 ;  /* 0x0000000000007a24 */ /* 0x000fc800078e0203 */
[----:B------:R-:W-:-:S04]  /*1450*/  IMAD.WIDE R2, R0, R9, c[0x0][0x190] ;  /* 0x0000640000027625 */ /* 0x000fc800078e0209 */
[----:B------:R-:W-:Y:S02]  /*1460*/  IMAD.WIDE R4, R0, R9, c[0x0][0x198] ;  /* 0x0000660000047625 */ /* 0x000fe400078e0209 */
[----:B------:R-:W2:Y:S04]  /*1470*/  LDG.E R3, [R2.64] ;  /* 0x0000000602037981 */ /* 0x000ea8000c1e1900 */
[----:B------:R-:W2:Y:S01]  /*1480*/  LDG.E R4, [R4.64] ;  /* 0x0000000604047981 */ /* 0x000ea2000c1e1900 */
[----:B------:R-:W-:-:S04]  /*1490*/  IMAD R6, R7, c[0x0][0x0], R6 ;  /* 0x0000000007067a24 */ /* 0x000fc800078e0206 */
[----:B------:R-:W-:Y:S01]  /*14a0*/  IMAD.WIDE.U32 R6, R6, R9, c[0x0][0x1a8] ;  /* 0x00006a0006067625 */ /* 0x000fe200078e0009 */
[----:B--2---:R-:W-:-:S05]  /*14b0*/  FADD R9, R4, R3 ;  /* 0x0000000304097221 */ /* 0x004fca0000000000 */
[----:B------:R-:W-:Y:S01]  /*14c0*/  STG.E [R6.64], R9 ;  /* 0x0000000906007986 */ /* 0x000fe2000c101906 */
[----:B------:R-:W-:Y:S05]  /*14d0*/  EXIT ;  /* 0x000000000000794d */ /* 0x000fea0003800000 */
        .weak           $subComputation$__cuda_sm20_rcp_rn_f32_slowpath
        .type           $subComputation$__cuda_sm20_rcp_rn_f32_slowpath,@function
        .size           $subComputation$__cuda_sm20_rcp_rn_f32_slowpath,($subComputation$__cuda_sm3x_div_rn_noftz_f32 - $subComputation$__cuda_sm20_rcp_rn_f32_slowpath)
$subComputation$__cuda_sm20_rcp_rn_f32_slowpath:
[----:B------:R-:W-:Y:S01]  /*14e0*/  IMAD.SHL.U32 R0, R3, 0x2, RZ ;  /* 0x0000000203007824 */ /* 0x000fe200078e00ff */
[----:B------:R-:W-:Y:S04]  /*14f0*/  BSSY B2, `(.L_x_30) ;  /* 0x0000030000027945 */ /* 0x000fe80003800000 */
[----:B------:R-:W-:-:S04]  /*1500*/  SHF.R.U32.HI R14, RZ, 0x18, R0 ;  /* 0x00000018ff0e7819 */ /* 0x000fc80000011600 */
[----:B------:R-:W-:-:S13]  /*1510*/  ISETP.NE.U32.AND P1, PT, R14, RZ, PT ;  /* 0x000000ff0e00720c */ /* 0x000fda0003f25070 */
[----:B------:R-:W-:Y:S05]  /*1520*/  @P1 BRA `(.L_x_31) ;  /* 0x000000a000001947 */ /* 0x000fea0003800000 */
[----:B------:R-:W-:-:S05]  /*1530*/  IMAD.SHL.U32 R0, R3, 0x2, RZ ;  /* 0x0000000203007824 */ /* 0x000fca00078e00ff */
[----:B------:R-:W-:-:S13]  /*1540*/  ISETP.NE.AND P1, PT, R0, RZ, PT ;  /* 0x000000ff0000720c */ /* 0x000fda0003f25270 */
[----:B------:R-:W-:Y:S01]  /*1550*/  @P1 FFMA R9, R3, 1.84467440737095516160e+19, RZ ;  /* 0x5f80000003091823 */ /* 0x000fe200000000ff */
[----:B------:R-:W-:Y:S03]  /*1560*/  @!P1 MUFU.RCP R8, R3 ;  /* 0x0000000300089308 */ /* 0x000fe60000001000 */
[----:B------:R-:W0:Y:S02]  /*1570*/  @P1 MUFU.RCP R0, R9 ;  /* 0x0000000900001308 */ /* 0x000e240000001000 */
[----:B0-----:R-:W-:-:S04]  /*1580*/  @P1 FFMA R10, R9, R0, -1 ;  /* 0xbf800000090a1423 */ /* 0x001fc80000000000 */
[----:B------:R-:W-:-:S04]  /*1590*/  @P1 FADD.FTZ R11, -R10, -RZ ;  /* 0x800000ff0a0b1221 */ /* 0x000fc80000010100 */
[----:B------:R-:W-:-:S04]  /*15a0*/  @P1 FFMA R0, R0, R11, R0 ;  /* 0x0000000b00001223 */ /* 0x000fc80000000000 */
[----:B------:R-:W-:Y:S01]  /*15b0*/  @P1 FFMA R8, R0, 1.84467440737095516160e+19, RZ ;  /* 0x5f80000000081823 */ /* 0x000fe200000000ff */
[----:B------:R-:W-:Y:S06]  /*15c0*/  BRA `(.L_x_32) ;  /* 0x0000022000007947 */ /* 0x000fec0003800000 */
.L_x_31:
[----:B------:R-:W-:-:S04]  /*15d0*/  IADD3 R16, R14, -0xfd, RZ ;  /* 0xffffff030e107810 */ /* 0x000fc80007ffe0ff */
[----:B------:R-:W-:-:S13]  /*15e0*/  ISETP.GT.U32.AND P1, PT, R16, 0x1, PT ;  /* 0x000000011000780c */ /* 0x000fda0003f24070 */
[----:B------:R-:W-:Y:S05]  /*15f0*/  @P1 BRA `(.L_x_33) ;  /* 0x000001e000001947 */ /* 0x000fea0003800000 */
[----:B------:R-:W-:Y:S01]  /*1600*/  LOP3.LUT R17, R3, 0x7fffff, RZ, 0xc0, !PT ;  /* 0x007fffff03117812 */ /* 0x000fe200078ec0ff */
[----:B------:R-:W-:-:S03]  /*1610*/  IMAD.MOV.U32 R11, RZ, RZ, 0x3 ;  /* 0x00000003ff0b7424 */ /* 0x000fc600078e00ff */
[----:B------:R-:W-:Y:S02]  /*1620*/  LOP3.LUT R0, R17, 0x3f800000, RZ, 0xfc, !PT ;  /* 0x3f80000011007812 */ /* 0x000fe400078efcff */
[----:B------:R-:W-:Y:S02]  /*1630*/  SHF.L.U32 R11, R11, R16, RZ ;  /* 0x000000100b0b7219 */ /* 0x000fe400000006ff */
[----:B------:R-:W0:Y:S02]  /*1640*/  MUFU.RCP R9, R0 ;  /* 0x0000000000097308 */ /* 0x000e240000001000 */
[----:B0-----:R-:W-:-:S04]  /*1650*/  FFMA R8, R0, R9, -1 ;  /* 0xbf80000000087423 */ /* 0x001fc80000000009 */
[----:B------:R-:W-:-:S04]  /*1660*/  FADD.FTZ R8, -R8, -RZ ;  /* 0x800000ff08087221 */ /* 0x000fc80000010100 */
[CCC-:B------:R-:W-:Y:S01]  /*1670*/  FFMA.RM R10, R9.reuse, R8.reuse, R9.reuse ;  /* 0x00000008090a7223 */ /* 0x1c0fe20000004009 */
[----:B------:R-:W-:-:S04]  /*1680*/  FFMA.RP R9, R9, R8, R9 ;  /* 0x0000000809097223 */ /* 0x000fc80000008009 */
[C---:B------:R-:W-:Y:S02]  /*1690*/  LOP3.LUT R8, R10.reuse, 0x7fffff, RZ, 0xc0, !PT ;  /* 0x007fffff0a087812 */ /* 0x040fe400078ec0ff */
[----:B------:R-:W-:Y:S02]  /*16a0*/  FSETP.NEU.FTZ.AND P1, PT, R10, R9, PT ;  /* 0x000000090a00720b */ /* 0x000fe40003f3d000 */
[----:B------:R-:W-:Y:S02]  /*16b0*/  LOP3.LUT R8, R8, 0x800000, RZ, 0xfc, !PT ;  /* 0x0080000008087812 */ /* 0x000fe400078efcff */
[----:B------:R-:W-:Y:S02]  /*16c0*/  SEL R9, RZ, 0xffffffff, !P1 ;  /* 0xffffffffff097807 */ /* 0x000fe40004800000 */
[----:B------:R-:W-:-:S03]  /*16d0*/  LOP3.LUT R11, R11, R8, RZ, 0xc0, !PT ;  /* 0x000000080b0b7212 */ /* 0x000fc600078ec0ff */
[----:B------:R-:W-:Y:S01]  /*16e0*/  IMAD.MOV R9, RZ, RZ, -R9 ;  /* 0x000000ffff097224 */ /* 0x000fe200078e0a09 */
[----:B------:R-:W-:-:S04]  /*16f0*/  SHF.R.U32.HI R11, RZ, R16, R11 ;  /* 0x00000010ff0b7219 */ /* 0x000fc8000001160b */
[----:B------:R-:W-:Y:S02]  /*1700*/  LOP3.LUT P2, RZ, R9, R16, R8, 0xf8, !PT ;  /* 0x0000001009ff7212 */ /* 0x000fe4000784f808 */
[C---:B------:R-:W-:Y:S02]  /*1710*/  LOP3.LUT P1, RZ, R11.reuse, 0x1, RZ, 0xc0, !PT ;  /* 0x000000010bff7812 */ /* 0x040fe4000782c0ff */
[----:B------:R-:W-:Y:S02]  /*1720*/  LOP3.LUT P3, RZ, R11, 0x2, RZ, 0xc0, !PT ;  /* 0x000000020bff7812 */ /* 0x000fe4000786c0ff */
[----:B------:R-:W-:Y:S02]  /*1730*/  IADD3 R9, R14, -0xfc, RZ ;  /* 0xffffff040e097810 */ /* 0x000fe40007ffe0ff */
[----:B------:R-:W-:Y:S02]  /*1740*/  PLOP3.LUT P1, PT, P1, P2, P3, 0xe0, 0x0 ;  /* 0x000000000000781c */ /* 0x000fe40000f25c30 */
[----:B------:R-:W-:-:S02]  /*1750*/  ISETP.NE.U32.AND P2, PT, R17, RZ, PT ;  /* 0x000000ff1100720c */ /* 0x000fc40003f45070 */
[----:B------:R-:W-:Y:S02]  /*1760*/  SEL R0, RZ, 0x1, !P1 ;  /* 0x00000001ff007807 */ /* 0x000fe40004800000 */
[----:B------:R-:W-:-:S03]  /*1770*/  SHF.R.U32.HI R8, RZ, R9, R8 ;  /* 0x00000009ff087219 */ /* 0x000fc60000011608 */
[----:B------:R-:W-:-:S05]  /*1780*/  IMAD.MOV R0, RZ, RZ, -R0 ;  /* 0x000000ffff007224 */ /* 0x000fca00078e0a00 */
[----:B------:R-:W-:-:S13]  /*1790*/  ISETP.GE.AND P1, PT, R0, RZ, PT ;  /* 0x000000ff0000720c */ /* 0x000fda0003f26270 */
[----:B------:R-:W-:-:S05]  /*17a0*/  @!P1 IADD3 R8, R8, 0x1, RZ ;  /* 0x0000000108089810 */ /* 0x000fca0007ffe0ff */
[----:B------:R-:W-:-:S05]  /*17b0*/  @!P2 IMAD.SHL.U32 R8, R8, 0x2, RZ ;  /* 0x000000020808a824 */ /* 0x000fca00078e00ff */
[----:B------:R-:W-:Y:S01]  /*17c0*/  LOP3.LUT R8, R8, 0x80000000, R3, 0xf8, !PT ;  /* 0x8000000008087812 */ /* 0x000fe200078ef803 */
[----:B------:R-:W-:Y:S06]  /*17d0*/  BRA `(.L_x_32) ;  /* 0x0000001000007947 */ /* 0x000fec0003800000 */
.L_x_33:
[----:B------:R0:W1:Y:S02]  /*17e0*/  MUFU.RCP R8, R3 ;  /* 0x0000000300087308 */ /* 0x0000640000001000 */
.L_x_32:
[----:B------:R-:W-:Y:S05]  /*17f0*/  BSYNC B2 ;  /* 0x0000000000027941 */ /* 0x000fea0003800000 */
.L_x_30:
[----:B01----:R-:W-:Y:S02]  /*1800*/  IMAD.MOV.U32 R3, RZ, RZ, R8 ;  /* 0x000000ffff037224 */ /* 0x003fe400078e0008 */
[----:B------:R-:W-:Y:S02]  /*1810*/  IMAD.MOV.U32 R8, RZ, RZ, R13 ;  /* 0x000000ffff087224 */ /* 0x000fe400078e000d */
[----:B------:R-:W-:-:S04]  /*1820*/  IMAD.MOV.U32 R9, RZ, RZ, 0x0 ;  /* 0x00000000ff097424 */ /* 0x000fc800078e00ff */
[----:B------:R-:W-:Y:S05]  /*1830*/  RET.REL.NODEC R8 `(subComputation) ;  /* 0xffffe7c008007950 */ /* 0x000fea0003c3ffff */
        .weak           $subComputation$__cuda_sm3x_div_rn_noftz_f32
        .type           $subComputation$__cuda_sm3x_div_rn_noftz_f32,@function
        .size           $subComputation$__cuda_sm3x_div_rn_noftz_f32,($subComputation$__cuda_sm3x_div_rn_noftz_f32_slowpath - $subComputation$__cuda_sm3x_div_rn_noftz_f32)
$subComputation$__cuda_sm3x_div_rn_noftz_f32:
[----:B------:R-:W0:Y:S02]  /*1840*/  FCHK P1, R9, 3 ;  /* 0x4040000009007902 */ /* 0x000e240000020000 */
[----:B0-----:R-:W-:Y:S05]  /*1850*/  @P1 BRA `(.L_x_34) ;  /* 0x000000b000001947 */ /* 0x001fea0003800000 */
[----:B------:R-:W-:Y:S01]  /*1860*/  IMAD.MOV.U32 R22, RZ, RZ, 0x3eaaaaab ;  /* 0x3eaaaaabff167424 */ /* 0x000fe200078e00ff */
[----:B------:R-:W-:-:S04]  /*1870*/  FADD.FTZ R0, -RZ, -3 ;  /* 0xc0400000ff007421 */ /* 0x000fc80000010100 */
[----:B------:R-:W-:-:S04]  /*1880*/  FFMA R11, R0, R22, 1 ;  /* 0x3f800000000b7423 */ /* 0x000fc80000000016 */
[----:B------:R-:W-:-:S04]  /*1890*/  FFMA R22, R11, R22, 0.3333333432674407959 ;  /* 0x3eaaaaab0b167423 */ /* 0x000fc80000000016 */
[----:B------:R-:W-:-:S04]  /*18a0*/  FFMA R11, R9, R22, RZ ;  /* 0x00000016090b7223 */ /* 0x000fc800000000ff */
[----:B------:R-:W-:-:S04]  /*18b0*/  FFMA R23, R0, R11, R9 ;  /* 0x0000000b00177223 */ /* 0x000fc80000000009 */
[----:B------:R-:W-:Y:S01]  /*18c0*/  FFMA R24, R22, R23, R11 ;  /* 0x0000001716187223 */ /* 0x000fe2000000000b */
[----:B------:R-:W-:-:S03]  /*18d0*/  IMAD.MOV.U32 R11, RZ, RZ, 0x0 ;  /* 0x00000000ff0b7424 */ /* 0x000fc600078e00ff */
[----:B------:R-:W-:-:S04]  /*18e0*/  FFMA R9, R0, R24, R9 ;  /* 0x0000001800097223 */ /* 0x000fc80000000009 */
[----:B------:R-:W-:Y:S01]  /*18f0*/  FFMA R24, R22, R9, R24 ;  /* 0x0000000916187223 */ /* 0x000fe20000000018 */
[----:B------:R-:W-:Y:S06]  /*1900*/  RET.REL.NODEC R10 `(subComputation) ;  /* 0xffffe6f00a007950 */ /* 0x000fec0003c3ffff */
.L_x_34:
[----:B------:R-:W-:Y:S01]  /*1910*/  BSSY B2, `(.L_x_35) ;  /* 0x0000003000027945 */ /* 0x000fe20003800000 */
[----:B------:R-:W-:-:S07]  /*1920*/  MOV R22, 0x1940 ;  /* 0x0000194000167802 */ /* 0x000fce0000000f00 */
[----:B------:R-:W-:Y:S05]  /*1930*/  CALL.REL.NOINC `($subComputation$__cuda_sm3x_div_rn_noftz_f32_slowpath) ;  /* 0x0000003000007944 */ /* 0x000fea0003c00000 */
[----:B------:R-:W-:Y:S05]  /*1940*/  BSYNC B2 ;  /* 0x0000000000027941 */ /* 0x000fea0003800000 */
.L_x_35:
[----:B------:R-:W-:-:S04]  /*1950*/  IMAD.MOV.U32 R11, RZ, RZ, 0x0 ;  /* 0x00000000ff0b7424 */ /* 0x000fc800078e00ff */
[----:B------:R-:W-:Y:S05]  /*1960*/  RET.REL.NODEC R10 `(subComputation) ;  /* 0xffffe6900a007950 */ /* 0x000fea0003c3ffff */
        .weak           $subComputation$__cuda_sm3x_div_rn_noftz_f32_slowpath
        .type           $subComputation$__cuda_sm3x_div_rn_noftz_f32_slowpath,@function
        .size           $subComputation$__cuda_sm3x_div_rn_noftz_f32_slowpath,($subComputation$__internal_accurate_pow - $subComputation$__cuda_sm3x_div_rn_noftz_f32_slowpath)
$subComputation$__cuda_sm3x_div_rn_noftz_f32_slowpath:
[--C-:B------:R-:W-:Y:S01]  /*1970*/  SHF.R.U32.HI R0, RZ, 0x17, R9.reuse ;  /* 0x00000017ff007819 */ /* 0x100fe20000011609 */
[----:B------:R-:W-:Y:S03]  /*1980*/  BSSY B5, `(.L_x_36) ;  /* 0x000001a000057945 */ /* 0x000fe60003800000 */
[----:B------:R-:W-:Y:S01]  /*1990*/  LOP3.LUT R24, R0, 0xff, RZ, 0xc0, !PT ;  /* 0x000000ff00187812 */ /* 0x000fe200078ec0ff */
[----:B------:R-:W-:-:S03]  /*19a0*/  IMAD.MOV.U32 R0, RZ, RZ, R9 ;  /* 0x000000ffff007224 */ /* 0x000fc600078e0009 */
[----:B------:R-:W-:-:S04]  /*19b0*/  IADD3 R23, R24, -0x1, RZ ;  /* 0xffffffff18177810 */ /* 0x000fc80007ffe0ff */
[----:B------:R-:W-:-:S13]  /*19c0*/  ISETP.GT.U32.OR P1, PT, R23, 0xfd, !PT ;  /* 0x000000fd1700780c */ /* 0x000fda0007f24470 */
[----:B------:R-:W-:Y:S01]  /*19d0*/  @!P1 IMAD.MOV.U32 R11, RZ, RZ, RZ ;  /* 0x000000ffff0b9224 */ /* 0x000fe200078e00ff */
[----:B------:R-:W-:Y:S06]  /*19e0*/  @!P1 BRA `(.L_x_37) ;  /* 0x0000013000009947 */ /* 0x000fec0003800000 */
[----:B------:R-:W-:-:S13]  /*19f0*/  FSETP.GTU.FTZ.AND P1, PT, |R9|, +INF , PT ;  /* 0x7f8000000900780b */ /* 0x000fda0003f3c200 */
[----:B------:R-:W-:Y:S01]  /*1a00*/  @P1 BREAK B5 ;  /* 0x0000000000051942 */ /* 0x000fe20003800000 */
[----:B------:R-:W-:Y:S05]  /*1a10*/  @P1 BRA `(.L_x_38) ;  /* 0x0000059000001947 */ /* 0x000fea0003800000 */
[----:B------:R-:W-:-:S05]  /*1a20*/  IMAD.MOV.U32 R11, RZ, RZ, 0x40400000 ;  /* 0x40400000ff0b7424 */ /* 0x000fca00078e00ff */
[----:B------:R-:W-:-:S13]  /*1a30*/  LOP3.LUT P1, RZ, R11, 0x7fffffff, R0, 0xc8, !PT ;  /* 0x7fffffff0bff7812 */ /* 0x000fda000782c800 */
[----:B------:R-:W-:Y:S01]  /*1a40*/  @!P1 BREAK B5 ;  /* 0x0000000000059942 */ /* 0x000fe20003800000 */
[----:B------:R-:W-:Y:S05]  /*1a50*/  @!P1 BRA `(.L_x_39) ;  /* 0x0000052000009947 */ /* 0x000fea0003800000 */
[----:B------:R-:W-:-:S13]  /*1a60*/  LOP3.LUT P1, RZ, R0, 0x7fffffff, RZ, 0xc0, !PT ;  /* 0x7fffffff00ff7812 */ /* 0x000fda000782c0ff */
[----:B------:R-:W-:Y:S01]  /*1a70*/  @!P1 BREAK B5 ;  /* 0x0000000000059942 */ /* 0x000fe20003800000 */
[----:B------:R-:W-:Y:S05]  /*1a80*/  @!P1 BRA `(.L_x_40) ;  /* 0x000004c000009947 */ /* 0x000fea0003800000 */
[----:B------:R-:W-:Y:S02]  /*1a90*/  FSETP.NEU.FTZ.AND P2, PT, |R9|, +INF , PT ;  /* 0x7f8000000900780b */ /* 0x000fe40003f5d200 */
[----:B------:R-:W-:-:S04]  /*1aa0*/  LOP3.LUT P1, RZ, R11, 0x7fffffff, RZ, 0xc0, !PT ;  /* 0x7fffffff0bff7812 */ /* 0x000fc8000782c0ff */
[----:B------:R-:W-:-:S13]  /*1ab0*/  PLOP3.LUT P1, PT, P2, P1, PT, 0x2a, 0x0 ;  /* 0x000000000000781c */ /* 0x000fda0001722572 */
[----:B------:R-:W-:Y:S01]  /*1ac0*/  @P1 BREAK B5 ;  /* 0x0000000000051942 */ /* 0x000fe20003800000 */
[----:B------:R-:W-:Y:S05]  /*1ad0*/  @P1 BRA `(.L_x_41) ;  /* 0x0000043000001947 */ /* 0x000fea0003800000 */
[----:B------:R-:W-:-:S13]  /*1ae0*/  ISETP.GE.AND P1, PT, R23, RZ, PT ;  /* 0x000000ff1700720c */ /* 0x000fda0003f26270 */
[----:B------:R-:W-:Y:S01]  /*1af0*/  @P1 IMAD.MOV.U32 R11, RZ, RZ, RZ ;  /* 0x000000ffff0b1224 */ /* 0x000fe200078e00ff */
[----:B------:R-:W-:Y:S01]  /*1b00*/  @!P1 FFMA R0, R9, 1.84467440737095516160e+19, RZ ;  /* 0x5f80000009009823 */ /* 0x000fe200000000ff */
[----:B------:R-:W-:-:S07]  /*1b10*/  @!P1 IMAD.MOV.U32 R11, RZ, RZ, -0x40 ;  /* 0xffffffc0ff0b9424 */ /* 0x000fce00078e00ff */
.L_x_37:
[----:B------:R-:W-:Y:S05]  /*1b20*/  BSYNC B5 ;  /* 0x0000000000057941 */ /* 0x000fea0003800000 */
.L_x_36:
[----:B------:R-:W-:Y:S01]  /*1b30*/  UMOV UR4, 0x40400000 ;  /* 0x4040000000047882 */ /* 0x000fe20000000000 */
[----:B------:R-:W-:Y:S01]  /*1b40*/  IADD3 R9, R24, -0x7f, RZ ;  /* 0xffffff8118097810 */ /* 0x000fe20007ffe0ff */
[----:B------:R-:W-:Y:S01]  /*1b50*/  UIADD3 UR4, UR4, -0x800000, URZ ;  /* 0xff80000004047890 */ /* 0x000fe2000fffe03f */
[----:B------:R-:W-:Y:S02]  /*1b60*/  BSSY B5, `(.L_x_42) ;  /* 0x0000038000057945 */ /* 0x000fe40003800000 */
[----:B------:R-:W-:Y:S01]  /*1b70*/  IADD3 R11, R11, -0x1, R9 ;  /* 0xffffffff0b0b7810 */ /* 0x000fe20007ffe009 */
[----:B------:R-:W-:Y:S02]  /*1b80*/  IMAD R0, R9, -0x800000, R0 ;  /* 0xff80000009007824 */ /* 0x000fe400078e0200 */
[----:B------:R-:W-:-:S03]  /*1b90*/  FADD.FTZ R25, -RZ, -UR4 ;  /* 0x80000004ff197e21 */ /* 0x000fc60008010100 */
[----:B------:R-:W0:Y:S02]  /*1ba0*/  MUFU.RCP R23, UR4 ;  /* 0x0000000400177d08 */ /* 0x000e240008001000 */
[----:B0-----:R-:W-:-:S04]  /*1bb0*/  FFMA R24, R23, R25, 1 ;  /* 0x3f80000017187423 */ /* 0x001fc80000000019 */
[----:B------:R-:W-:-:S04]  /*1bc0*/  FFMA R23, R23, R24, R23 ;  /* 0x0000001817177223 */ /* 0x000fc80000000017 */
[----:B------:R-:W-:-:S04]  /*1bd0*/  FFMA R24, R0, R23, RZ ;  /* 0x0000001700187223 */ /* 0x000fc800000000ff */
[----:B------:R-:W-:-:S04]  /*1be0*/  FFMA R26, R25, R24, R0 ;  /* 0x00000018191a7223 */ /* 0x000fc80000000000 */
[----:B------:R-:W-:-:S04]  /*1bf0*/  FFMA R26, R23, R26, R24 ;  /* 0x0000001a171a7223 */ /* 0x000fc80000000018 */
[----:B------:R-:W-:-:S04]  /*1c00*/  FFMA R25, R25, R26, R0 ;  /* 0x0000001a19197223 */ /* 0x000fc80000000000 */
[----:B------:R-:W-:-:S05]  /*1c10*/  FFMA R24, R23, R25, R26 ;  /* 0x0000001917187223 */ /* 0x000fca000000001a */
[----:B------:R-:W-:-:S04]  /*1c20*/  SHF.R.U32.HI R0, RZ, 0x17, R24 ;  /* 0x00000017ff007819 */ /* 0x000fc80000011618 */
[----:B------:R-:W-:-:S05]  /*1c30*/  LOP3.LUT R0, R0, 0xff, RZ, 0xc0, !PT ;  /* 0x000000ff00007812 */ /* 0x000fca00078ec0ff */
[----:B------:R-:W-:-:S05]  /*1c40*/  IMAD.IADD R27, R0, 0x1, R11 ;  /* 0x00000001001b7824 */ /* 0x000fca00078e020b */
[----:B------:R-:W-:-:S04]  /*1c50*/  IADD3 R0, R27, -0x1, RZ ;  /* 0xffffffff1b007810 */ /* 0x000fc80007ffe0ff */
[----:B------:R-:W-:-:S13]  /*1c60*/  ISETP.GE.U32.AND P1, PT, R0, 0xfe, PT ;  /* 0x000000fe0000780c */ /* 0x000fda0003f26070 */
[----:B------:R-:W-:Y:S05]  /*1c70*/  @!P1 BRA `(.L_x_43) ;  /* 0x0000025000009947 */ /* 0x000fea0003800000 */
[----:B------:R-:W-:Y:S01]  /*1c80*/  ISETP.GT.AND P1, PT, R27, 0xfe, PT ;  /* 0x000000fe1b00780c */ /* 0x000fe20003f24270 */
[----:B------:R-:W-:-:S12]  /*1c90*/  BSSY B6, `(.L_x_44) ;  /* 0x000000a000067945 */ /* 0x000fd80003800000 */
[----:B------:R-:W-:Y:S01]  /*1ca0*/  @P1 BREAK B6 ;  /* 0x0000000000061942 */ /* 0x000fe20003800000 */
[----:B------:R-:W-:Y:S05]  /*1cb0*/  @P1 BRA `(.L_x_45) ;  /* 0x000001e000001947 */ /* 0x000fea0003800000 */
[----:B------:R-:W-:-:S13]  /*1cc0*/  ISETP.GE.AND P1, PT, R27, 0x1, PT ;  /* 0x000000011b00780c */ /* 0x000fda0003f26270 */
[----:B------:R-:W-:Y:S01]  /*1cd0*/  @P1 BREAK B6 ;  /* 0x0000000000061942 */ /* 0x000fe20003800000 */
[----:B------:R-:W-:Y:S05]  /*1ce0*/  @P1 BRA `(.L_x_46) ;  /* 0x000001f000001947 */ /* 0x000fea0003800000 */
[----:B------:R-:W-:Y:S02]  /*1cf0*/  ISETP.GE.AND P1, PT, R27, -0x18, PT ;  /* 0xffffffe81b00780c */ /* 0x000fe40003f26270 */
[----:B------:R-:W-:-:S11]  /*1d00*/  LOP3.LUT R24, R24, 0x80000000, RZ, 0xc0, !PT ;  /* 0x8000000018187812 */ /* 0x000fd600078ec0ff */
[----:B------:R-:W-:Y:S01]  /*1d10*/  @!P1 BREAK B6 ;  /* 0x0000000000069942 */ /* 0x000fe20003800000 */
[----:B------:R-:W-:Y:S05]  /*1d20*/  @!P1 BRA `(.L_x_46) ;  /* 0x000001b000009947 */ /* 0x000fea0003800000 */
[----:B------:R-:W-:Y:S05]  /*1d30*/  BSYNC B6 ;  /* 0x0000000000067941 */ /* 0x000fea0003800000 */
.L_x_44:
[-CC-:B------:R-:W-:Y:S01]  /*1d40*/  FFMA.RZ R0, R23, R25.reuse, R26.reuse ;  /* 0x0000001917007223 */ /* 0x180fe2000000c01a */
[----:B------:R-:W-:Y:S01]  /*1d50*/  IMAD.MOV R11, RZ, RZ, -R27 ;  /* 0x000000ffff0b7224 */ /* 0x000fe200078e0a1b */
[C---:B------:R-:W-:Y:S02]  /*1d60*/  ISETP.NE.AND P3, PT, R27.reuse, RZ, PT ;  /* 0x000000ff1b00720c */ /* 0x040fe40003f65270 */
[----:B------:R-:W-:Y:S02]  /*1d70*/  ISETP.NE.AND P2, PT, R27, RZ, PT ;  /* 0x000000ff1b00720c */ /* 0x000fe40003f45270 */
[----:B------:R-:W-:Y:S01]  /*1d80*/  LOP3.LUT R9, R0, 0x7fffff, RZ, 0xc0, !PT ;  /* 0x007fffff00097812 */ /* 0x000fe200078ec0ff */
[CCC-:B------:R-:W-:Y:S01]  /*1d90*/  FFMA.RP R0, R23.reuse, R25.reuse, R26.reuse ;  /* 0x0000001917007223 */ /* 0x1c0fe2000000801a */
[----:B------:R-:W-:Y:S01]  /*1da0*/  FFMA.RM R23, R23, R25, R26 ;  /* 0x0000001917177223 */ /* 0x000fe2000000401a */
[----:B------:R-:W-:-:S02]  /*1db0*/  IADD3 R26, R27, 0x20, RZ ;  /* 0x000000201b1a7810 */ /* 0x000fc40007ffe0ff */
[----:B------:R-:W-:Y:S02]  /*1dc0*/  LOP3.LUT R9, R9, 0x800000, RZ, 0xfc, !PT ;  /* 0x0080000009097812 */ /* 0x000fe400078efcff */
[----:B------:R-:W-:Y:S02]  /*1dd0*/  FSETP.NEU.FTZ.AND P1, PT, R0, R23, PT ;  /* 0x000000170000720b */ /* 0x000fe40003f3d000 */
[----:B------:R-:W-:Y:S02]  /*1de0*/  SHF.L.U32 R26, R9, R26, RZ ;  /* 0x0000001a091a7219 */ /* 0x000fe400000006ff */
[----:B------:R-:W-:Y:S02]  /*1df0*/  SEL R0, R11, RZ, P3 ;  /* 0x000000ff0b007207 */ /* 0x000fe40001800000 */
[----:B------:R-:W-:Y:S02]  /*1e00*/  ISETP.NE.AND P2, PT, R26, RZ, P2 ;  /* 0x000000ff1a00720c */ /* 0x000fe40001745270 */
[----:B------:R-:W-:-:S02]  /*1e10*/  SHF.R.U32.HI R0, RZ, R0, R9 ;  /* 0x00000000ff007219 */ /* 0x000fc40000011609 */
[----:B------:R-:W-:Y:S02]  /*1e20*/  PLOP3.LUT P1, PT, P1, P2, PT, 0xa8, 0x0 ;  /* 0x000000000000781c */ /* 0x000fe40000f25570 */
[----:B------:R-:W-:Y:S02]  /*1e30*/  SHF.R.U32.HI R26, RZ, 0x1, R0 ;  /* 0x00000001ff1a7819 */ /* 0x000fe40000011600 */
[----:B------:R-:W-:-:S04]  /*1e40*/  SEL R9, RZ, 0x1, !P1 ;  /* 0x00000001ff097807 */ /* 0x000fc80004800000 */
[----:B------:R-:W-:-:S04]  /*1e50*/  LOP3.LUT R9, R9, 0x1, R26, 0xf8, !PT ;  /* 0x0000000109097812 */ /* 0x000fc800078ef81a */
[----:B------:R-:W-:-:S05]  /*1e60*/  LOP3.LUT R9, R9, R0, RZ, 0xc0, !PT ;  /* 0x0000000009097212 */ /* 0x000fca00078ec0ff */
[----:B------:R-:W-:-:S05]  /*1e70*/  IMAD.IADD R9, R26, 0x1, R9 ;  /* 0x000000011a097824 */ /* 0x000fca00078e0209 */
[----:B------:R-:W-:Y:S01]  /*1e80*/  LOP3.LUT R24, R9, R24, RZ, 0xfc, !PT ;  /* 0x0000001809187212 */ /* 0x000fe200078efcff */
[----:B------:R-:W-:Y:S06]  /*1e90*/  BRA `(.L_x_46) ;  /* 0x0000004000007947 */ /* 0x000fec0003800000 */
.L_x_45:
[----:B------:R-:W-:-:S04]  /*1ea0*/  LOP3.LUT R24, R24, 0x80000000, RZ, 0xc0, !PT ;  /* 0x8000000018187812 */ /* 0x000fc800078ec0ff */
[----:B------:R-:W-:Y:S01]  /*1eb0*/  LOP3.LUT R24, R24, 0x7f800000, RZ, 0xfc, !PT ;  /* 0x7f80000018187812 */ /* 0x000fe200078efcff */
[----:B------:R-:W-:Y:S06]  /*1ec0*/  BRA `(.L_x_46) ;  /* 0x0000001000007947 */ /* 0x000fec0003800000 */
.L_x_43:
[----:B------:R-:W-:-:S07]  /*1ed0*/  IMAD R24, R11, 0x800000, R24 ;  /* 0x008000000b187824 */ /* 0x000fce00078e0218 */
.L_x_46:
[----:B------:R-:W-:Y:S05]  /*1ee0*/  BSYNC B5 ;  /* 0x0000000000057941 */ /* 0x000fea0003800000 */
.L_x_42:
[----:B------:R-:W-:-:S04]  /*1ef0*/  IMAD.MOV.U32 R23, RZ, RZ, 0x0 ;  /* 0x00000000ff177424 */ /* 0x000fc800078e00ff */
[----:B------:R-:W-:Y:S05]  /*1f00*/  RET.REL.NODEC R22 `(subComputation) ;  /* 0xffffe0f016007950 */ /* 0x000fea0003c3ffff */
.L_x_41:
[----:B------:R-:W-:Y:S01]  /*1f10*/  IMAD.MOV.U32 R23, RZ, RZ, 0x0 ;  /* 0x00000000ff177424 */ /* 0x000fe200078e00ff */
[----:B------:R-:W-:-:S04]  /*1f20*/  LOP3.LUT R0, R11, 0x80000000, R0, 0x48, !PT ;  /* 0x800000000b007812 */ /* 0x000fc800078e4800 */
[----:B------:R-:W-:Y:S01]  /*1f30*/  LOP3.LUT R24, R0, 0x7f800000, RZ, 0xfc, !PT ;  /* 0x7f80000000187812 */ /* 0x000fe200078efcff */
[----:B------:R-:W-:Y:S06]  /*1f40*/  RET.REL.NODEC R22 `(subComputation) ;  /* 0xffffe0b016007950 */ /* 0x000fec0003c3ffff */
.L_x_40:
[----:B------:R-:W-:Y:S01]  /*1f50*/  IMAD.MOV.U32 R23, RZ, RZ, 0x0 ;  /* 0x00000000ff177424 */ /* 0x000fe200078e00ff */
[----:B------:R-:W-:-:S03]  /*1f60*/  LOP3.LUT R24, R11, 0x80000000, R0, 0x48, !PT ;  /* 0x800000000b187812 */ /* 0x000fc600078e4800 */
[----:B------:R-:W-:Y:S05]  /*1f70*/  RET.REL.NODEC R22 `(subComputation) ;  /* 0xffffe08016007950 */ /* 0x000fea0003c3ffff */
.L_x_39:
[----:B------:R-:W-:Y:S02]  /*1f80*/  IMAD.MOV.U32 R23, RZ, RZ, 0x0 ;  /* 0x00000000ff177424 */ /* 0x000fe400078e00ff */
[----:B------:R-:W-:Y:S02]  /*1f90*/  IMAD.MOV.U32 R24, RZ, RZ, 0x7fffffff ;  /* 0x7fffffffff187424 */ /* 0x000fe400078e00ff */
[----:B------:R-:W-:Y:S05]  /*1fa0*/  RET.REL.NODEC R22 `(subComputation) ;  /* 0xffffe05016007950 */ /* 0x000fea0003c3ffff */
.L_x_38:
[----:B------:R-:W-:Y:S01]  /*1fb0*/  IMAD.MOV.U32 R23, RZ, RZ, 0x0 ;  /* 0x00000000ff177424 */ /* 0x000fe200078e00ff */
[----:B------:R-:W-:-:S03]  /*1fc0*/  FADD.FTZ R24, R9, 3 ;  /* 0x4040000009187421 */ /* 0x000fc60000010000 */
[----:B------:R-:W-:Y:S05]  /*1fd0*/  RET.REL.NODEC R22 `(subComputation) ;  /* 0xffffe02016007950 */ /* 0x000fea0003c3ffff */
        .type           $subComputation$__internal_accurate_pow,@function
        .size           $subComputation$__internal_accurate_pow,(.L_x_53 - $subComputation$__internal_accurate_pow)
$subComputation$__internal_accurate_pow:
[----:B------:R-:W0:Y:S01]  /*1fe0*/  MUFU.RCP64H R29, 2.25 ;  /* 0x40020000001d7908 */ /* 0x000e220000001800 */
[----:B------:R-:W-:Y:S01]  /*1ff0*/  IMAD.MOV.U32 R22, RZ, RZ, 0x0 ;  /* 0x00000000ff167424 */ /* 0x000fe200078e00ff */
[----:B------:R-:W-:Y:S01]  /*2000*/  BSSY B2, `(.L_x_47) ;  /* 0x000006c000027945 */ /* 0x000fe20003800000 */
[----:B------:R-:W-:Y:S02]  /*2010*/  IMAD.MOV.U32 R23, RZ, RZ, 0x40020000 ;  /* 0x40020000ff177424 */ /* 0x000fe400078e00ff */
[----:B------:R-:W-:Y:S02]  /*2020*/  IMAD.MOV.U32 R28, RZ, RZ, RZ ;  /* 0x000000ffff1c7224 */ /* 0x000fe400078e00ff */
[----:B------:R-:W-:Y:S02]  /*2030*/  IMAD.MOV.U32 R24, RZ, RZ, 0x7d2cafe2 ;  /* 0x7d2cafe2ff187424 */ /* 0x000fe400078e00ff */
[----:B------:R-:W-:Y:S02]  /*2040*/  IMAD.MOV.U32 R25, RZ, RZ, 0x3eb0f5ff ;  /* 0x3eb0f5ffff197424 */ /* 0x000fe400078e00ff */
[----:B0-----:R-:W0:-:S06]  /*2050*/  DFMA R22, R28, -R22, 1 ;  /* 0x3ff000001c16742b */ /* 0x001e0c0000000816 */
[----:B0-----:R-:W0:-:S06]  /*2060*/  DFMA R22, R22, R22, R22 ;  /* 0x000000161616722b */ /* 0x001e0c0000000016 */
[----:B0-----:R-:W0:-:S06]  /*2070*/  DFMA R28, R28, R22, R28 ;  /* 0x000000161c1c722b */ /* 0x001e0c000000001c */
[----:B0-----:R-:W0:-:S06]  /*2080*/  DMUL R22, R28, 0.25 ;  /* 0x3fd000001c167828 */ /* 0x001e0c0000000000 */
[----:B0-----:R-:W0:-:S06]  /*2090*/  DFMA R22, R28, 0.25, R22 ;  /* 0x3fd000001c16782b */ /* 0x001e0c0000000016 */
[----:B0-----:R-:W0:-:S04]  /*20a0*/  DMUL R34, R22, R22 ;  /* 0x0000001616227228 */ /* 0x001e080000000000 */
[----:B------:R-:W1:-:S04]  /*20b0*/  DADD R26, -R22, 0.25 ;  /* 0x3fd00000161a7429 */ /* 0x000e480000000100 */
[----:B0-----:R-:W0:-:S04]  /*20c0*/  DFMA R24, R34, R24, c[0x2][0x0] ;  /* 0x008000002218762b */ /* 0x001e080000000018 */
[----:B-1----:R-:W1:-:S04]  /*20d0*/  DADD R26, R26, R26 ;  /* 0x000000001a1a7229 */ /* 0x002e48000000001a */
[----:B0-----:R-:W0:-:S04]  /*20e0*/  DFMA R32, R34, R24, c[0x2][0x8] ;  /* 0x008002002220762b */ /* 0x001e080000000018 */
[----:B-1----:R-:W1:-:S04]  /*20f0*/  DFMA R26, -R22, 0.25, R26 ;  /* 0x3fd00000161a782b */ /* 0x002e48000000011a */
[----:B0-----:R-:W0:-:S04]  /*2100*/  DFMA R32, R34, R32, c[0x2][0x10] ;  /* 0x008004002220762b */ /* 0x001e080000000020 */
[----:B-1----:R-:W-:-:S04]  /*2110*/  DMUL R26, R28, R26 ;  /* 0x0000001a1c1a7228 */ /* 0x002fc80000000000 */
[----:B0-----:R-:W0:-:S04]  /*2120*/  DFMA R32, R34, R32, c[0x2][0x18] ;  /* 0x008006002220762b */ /* 0x001e080000000020 */
[----:B------:R-:W-:-:S04]  /*2130*/  DMUL R28, R22, R22 ;  /* 0x00000016161c7228 */ /* 0x000fc80000000000 */
[----:B0-----:R-:W0:-:S06]  /*2140*/  DFMA R32, R34, R32, c[0x2][0x20] ;  /* 0x008008002220762b */ /* 0x001e0c0000000020 */
[----:B0-----:R-:W0:-:S06]  /*2150*/  DFMA R32, R34, R32, c[0x2][0x28] ;  /* 0x00800a002220762b */ /* 0x001e0c0000000020 */
[----:B0-----:R-:W0:-:S06]  /*2160*/  DFMA R24, R34, R32, c[0x2][0x30] ;  /* 0x00800c002218762b */ /* 0x001e0c0000000020 */
[----:B0-----:R-:W0:-:S06]  /*2170*/  DADD R30, -R24, c[0x2][0x30] ;  /* 0x00800c00181e7629 */ /* 0x001e0c0000000100 */
[----:B0-----:R0:W-:Y:S02]  /*2180*/  DFMA R30, R34, R32, R30 ;  /* 0x00000020221e722b */ /* 0x0011e4000000001e */
[----:B0-----:R-:W-:Y:S01]  /*2190*/  IADD3 R33, R27, 0x100000, RZ ;  /* 0x001000001b217810 */ /* 0x001fe20007ffe0ff */
[----:B------:R-:W-:Y:S01]  /*21a0*/  IMAD.MOV.U32 R32, RZ, RZ, R26 ;  /* 0x000000ffff207224 */ /* 0x000fe200078e001a */
[----:B------:R-:W0:-:S06]  /*21b0*/  DFMA R34, R22, R22, -R28 ;  /* 0x000000161622722b */ /* 0x000e0c000000081c */
[----:B0-----:R-:W-:-:S04]  /*21c0*/  DFMA R32, R22, R32, R34 ;  /* 0x000000201620722b */ /* 0x001fc80000000022 */
[----:B------:R-:W0:-:S06]  /*21d0*/  DMUL R34, R22, R28 ;  /* 0x0000001c16227228 */ /* 0x000e0c0000000000 */
[----:B0-----:R-:W0:-:S06]  /*21e0*/  DFMA R36, R22, R28, -R34 ;  /* 0x0000001c1624722b */ /* 0x001e0c0000000822 */
[----:B0-----:R-:W0:-:S04]  /*21f0*/  DFMA R36, R26, R28, R36 ;  /* 0x0000001c1a24722b */ /* 0x001e080000000024 */
[----:B------:R-:W1:-:S04]  /*2200*/  DADD R28, RZ, R30 ;  /* 0x00000000ff1c7229 */ /* 0x000e48000000001e */
[----:B0-----:R-:W-:-:S04]  /*2210*/  DFMA R32, R22, R32, R36 ;  /* 0x000000201620722b */ /* 0x001fc80000000024 */
[----:B-1----:R-:W0:-:S06]  /*2220*/  DADD R28, R28, c[0x2][0x38] ;  /* 0x00800e001c1c7629 */ /* 0x002e0c0000000000 */
[----:B0-----:R-:W0:-:S06]  /*2230*/  DADD R30, R24, R28 ;  /* 0x00000000181e7229 */ /* 0x001e0c000000001c */
[----:B0-----:R-:W0:-:S06]  /*2240*/  DADD R36, R24, -R30 ;  /* 0x0000000018247229 */ /* 0x001e0c000000081e */
[----:B0-----:R-:W-:-:S04]  /*2250*/  DADD R36, R28, R36 ;  /* 0x000000001c247229 */ /* 0x001fc80000000024 */
[----:B------:R-:W0:-:S06]  /*2260*/  DMUL R28, R30, R34 ;  /* 0x000000221e1c7228 */ /* 0x000e0c0000000000 */
[----:B0-----:R-:W0:-:S06]  /*2270*/  DFMA R24, R30, R34, -R28 ;  /* 0x000000221e18722b */ /* 0x001e0c000000081c */
[----:B0-----:R-:W0:-:S06]  /*2280*/  DFMA R24, R30, R32, R24 ;  /* 0x000000201e18722b */ /* 0x001e0c0000000018 */
[----:B0-----:R-:W0:-:S06]  /*2290*/  DFMA R36, R36, R34, R24 ;  /* 0x000000222424722b */ /* 0x001e0c0000000018 */
[----:B0-----:R-:W0:-:S06]  /*22a0*/  DADD R30, R28, R36 ;  /* 0x000000001c1e7229 */ /* 0x001e0c0000000024 */
[----:B0-----:R-:W0:-:S04]  /*22b0*/  DADD R24, R22, R30 ;  /* 0x0000000016187229 */ /* 0x001e08000000001e */
[----:B------:R-:W1:-:S04]  /*22c0*/  DADD R28, R28, -R30 ;  /* 0x000000001c1c7229 */ /* 0x000e48000000081e */
[----:B0-----:R-:W0:-:S04]  /*22d0*/  DADD R22, R22, -R24 ;  /* 0x0000000016167229 */ /* 0x001e080000000818 */
[----:B-1----:R-:W-:-:S04]  /*22e0*/  DADD R28, R36, R28 ;  /* 0x00000000241c7229 */ /* 0x002fc8000000001c */
[----:B0-----:R-:W0:-:S06]  /*22f0*/  DADD R22, R30, R22 ;  /* 0x000000001e167229 */ /* 0x001e0c0000000016 */
[----:B0-----:R-:W0:-:S06]  /*2300*/  DADD R22, R28, R22 ;  /* 0x000000001c167229 */ /* 0x001e0c0000000016 */
[----:B0-----:R0:W1:Y:S02]  /*2310*/  DADD R30, R26, R22 ;  /* 0x000000001a1e7229 */ /* 0x0010640000000016 */
[----:B0-----:R-:W-:Y:S02]  /*2320*/  IMAD.MOV.U32 R22, RZ, RZ, -0x105c611 ;  /* 0xfefa39efff167424 */ /* 0x001fe400078e00ff */
[----:B------:R-:W-:Y:S02]  /*2330*/  IMAD.MOV.U32 R23, RZ, RZ, 0x3fe62e42 ;  /* 0x3fe62e42ff177424 */ /* 0x000fe400078e00ff */
[----:B-1----:R-:W0:-:S06]  /*2340*/  DADD R28, R24, R30 ;  /* 0x00000000181c7229 */ /* 0x002e0c000000001e */
[----:B0-----:R-:W0:-:S04]  /*2350*/  DFMA R26, R22, 3, R28 ;  /* 0x40080000161a782b */ /* 0x001e08000000001c */
[----:B------:R-:W1:-:S04]  /*2360*/  DADD R24, R24, -R28 ;  /* 0x0000000018187229 */ /* 0x000e48000000081c */
[----:B0-----:R-:W0:-:S04]  /*2370*/  DFMA R22, R22, -3, R26 ;  /* 0xc00800001616782b */ /* 0x001e08000000001a */
[----:B-1----:R-:W-:-:S04]  /*2380*/  DADD R24, R30, R24 ;  /* 0x000000001e187229 */ /* 0x002fc80000000018 */
[----:B0-----:R0:W1:Y:S02]  /*2390*/  DADD R28, -R28, R22 ;  /* 0x000000001c1c7229 */ /* 0x0010640000000116 */
[----:B0-----:R-:W-:Y:S02]  /*23a0*/  IMAD.MOV.U32 R22, RZ, RZ, 0x3b39803f ;  /* 0x3b39803fff167424 */ /* 0x001fe400078e00ff */
[----:B------:R-:W-:Y:S02]  /*23b0*/  IMAD.MOV.U32 R23, RZ, RZ, 0x3c7abc9e ;  /* 0x3c7abc9eff177424 */ /* 0x000fe400078e00ff */
[----:B-1----:R0:W1:Y:S02]  /*23c0*/  DADD R24, R24, -R28 ;  /* 0x0000000018187229 */ /* 0x002064000000081c */
[C---:B0-----:R-:W-:Y:S01]  /*23d0*/  IMAD.IADD R29, R11.reuse, 0x1, R11 ;  /* 0x000000010b1d7824 */ /* 0x041fe200078e020b */
[----:B------:R-:W-:-:S03]  /*23e0*/  LOP3.LUT R28, R11, 0xff0fffff, RZ, 0xc0, !PT ;  /* 0xff0fffff0b1c7812 */ /* 0x000fc600078ec0ff */
[----:B-1----:R-:W0:Y:S01]  /*23f0*/  DFMA R24, R22, 3, R24 ;  /* 0x400800001618782b */ /* 0x002e220000000018 */
[----:B------:R-:W-:-:S04]  /*2400*/  ISETP.GT.U32.AND P1, PT, R29, -0x2000001, PT ;  /* 0xfdffffff1d00780c */ /* 0x000fc80003f24070 */
[----:B------:R-:W-:Y:S01]  /*2410*/  SEL R11, R28, R11, P1 ;  /* 0x0000000b1c0b7207 */ /* 0x000fe20000800000 */
[----:B0-----:R-:W0:-:S06]  /*2420*/  DADD R22, R26, R24 ;  /* 0x000000001a167229 */ /* 0x001e0c0000000018 */
[----:B0-----:R-:W0:-:S04]  /*2430*/  DADD R26, R26, -R22 ;  /* 0x000000001a1a7229 */ /* 0x001e080000000816 */
[----:B------:R-:W1:-:S04]  /*2440*/  DMUL R30, R22, R10 ;  /* 0x0000000a161e7228 */ /* 0x000e480000000000 */
[----:B0-----:R-:W-:-:S04]  /*2450*/  DADD R26, R24, R26 ;  /* 0x00000000181a7229 */ /* 0x001fc8000000001a */
[-C--:B-1----:R0:W1:Y:S02]  /*2460*/  DFMA R28, R22, R10.reuse, -R30 ;  /* 0x0000000a161c722b */ /* 0x082064000000081e */
[----:B0-----:R-:W-:Y:S02]  /*2470*/  IMAD.MOV.U32 R22, RZ, RZ, 0x69ce2bdf ;  /* 0x69ce2bdfff167424 */ /* 0x001fe400078e00ff */
[----:B------:R-:W-:Y:S02]  /*2480*/  IMAD.MOV.U32 R23, RZ, RZ, 0x3e5ade15 ;  /* 0x3e5ade15ff177424 */ /* 0x000fe400078e00ff */
[----:B-1----:R0:W1:Y:S02]  /*2490*/  DFMA R28, R26, R10, R28 ;  /* 0x0000000a1a1c722b */ /* 0x002064000000001c */
[----:B0-----:R-:W-:Y:S02]  /*24a0*/  IMAD.MOV.U32 R26, RZ, RZ, 0x652b82fe ;  /* 0x652b82feff1a7424 */ /* 0x001fe400078e00ff */
[----:B------:R-:W-:-:S02]  /*24b0*/  IMAD.MOV.U32 R27, RZ, RZ, 0x3ff71547 ;  /* 0x3ff71547ff1b7424 */ /* 0x000fc400078e00ff */
[----:B-1----:R-:W0:-:S06]  /*24c0*/  DADD R10, R30, R28 ;  /* 0x000000001e0a7229 */ /* 0x002e0c000000001c */
[----:B0-----:R-:W0:-:S04]  /*24d0*/  DFMA R26, R10, R26, 6.75539944105574400000e+15 ;  /* 0x433800000a1a742b */ /* 0x001e08000000001a */
[----:B------:R-:W-:Y:S02]  /*24e0*/  FSETP.GEU.AND P1, PT, |R11|, 4.1917929649353027344, PT ;  /* 0x4086232b0b00780b */ /* 0x000fe40003f2e200 */
[----:B0-----:R-:W0:-:S06]  /*24f0*/  DADD R32, R26, -6.75539944105574400000e+15 ;  /* 0xc33800001a207429 */ /* 0x001e0c0000000000 */
[----:B0-----:R-:W0:-:S06]  /*2500*/  DFMA R24, R32, c[0x2][0x40], R10 ;  /* 0x0080100020187a2b */ /* 0x001e0c000000000a */
[----:B0-----:R-:W0:-:S06]  /*2510*/  DFMA R24, R32, c[0x2][0x48], R24 ;  /* 0x0080120020187a2b */ /* 0x001e0c0000000018 */
[----:B0-----:R-:W0:-:S06]  /*2520*/  DFMA R22, R24, R22, c[0x2][0x50] ;  /* 0x008014001816762b */ /* 0x001e0c0000000016 */
        /* <DEDUP_REMOVED lines=8> */
[----:B0-----:R-:W0:-:S06]  /*25b0*/  DFMA R22, R24, R22, 1 ;  /* 0x3ff000001816742b */ /* 0x001e0c0000000016 */
[----:B0-----:R-:W0:-:S10]  /*25c0*/  DFMA R22, R24, R22, 1 ;  /* 0x3ff000001816742b */ /* 0x001e140000000016 */
[----:B0-----:R-:W-:Y:S02]  /*25d0*/  IMAD R25, R26, 0x100000, R23 ;  /* 0x001000001a197824 */ /* 0x001fe400078e0217 */
[----:B------:R-:W-:Y:S01]  /*25e0*/  IMAD.MOV.U32 R24, RZ, RZ, R22 ;  /* 0x000000ffff187224 */ /* 0x000fe200078e0016 */
[----:B------:R-:W-:Y:S06]  /*25f0*/  @!P1 BRA `(.L_x_48) ;  /* 0x000000c000009947 */ /* 0x000fec0003800000 */
[----:B------:R-:W-:Y:S01]  /*2600*/  FSETP.GEU.AND P2, PT, |R11|, 4.2275390625, PT ;  /* 0x408748000b00780b */ /* 0x000fe20003f4e200 */
[----:B------:R-:W-:-:S12]  /*2610*/  DSETP.GEU.AND P1, PT, R10, RZ, PT ;  /* 0x000000ff0a00722a */ /* 0x000fd80003f2e000 */
[----:B------:R-:W-:-:S04]  /*2620*/  @!P2 LEA.HI R24, R26, R26, RZ, 0x1 ;  /* 0x0000001a1a18a211 */ /* 0x000fc800078f08ff */
[----:B------:R-:W-:Y:S01]  /*2630*/  @!P2 SHF.R.S32.HI R27, RZ, 0x1, R24 ;  /* 0x00000001ff1ba819 */ /* 0x000fe20000011418 */
[----:B------:R-:W0:-:S04]  /*2640*/  DADD R24, R10, +INF ;  /* 0x7ff000000a187429 */ /* 0x000e080000000000 */
[----:B------:R-:W-:Y:S02]  /*2650*/  @!P2 IMAD R23, R27, 0x100000, R23 ;  /* 0x001000001b17a824 */ /* 0x000fe400078e0217 */
[----:B------:R-:W-:Y:S02]  /*2660*/  @!P2 IMAD.IADD R27, R26, 0x1, -R27 ;  /* 0x000000011a1ba824 */ /* 0x000fe400078e0a1b */
[----:B------:R-:W-:Y:S02]  /*2670*/  @!P2 IMAD.MOV.U32 R26, RZ, RZ, RZ ;  /* 0x000000ffff1aa224 */ /* 0x000fe400078e00ff */
[----:B0-----:R-:W-:Y:S02]  /*2680*/  FSEL R24, R24, RZ, P1 ;  /* 0x000000ff18187208 */ /* 0x001fe40000800000 */
[----:B------:R-:W-:Y:S02]  /*2690*/  @!P2 LEA R27, R27, 0x3ff00000, 0x14 ;  /* 0x3ff000001b1ba811 */ /* 0x000fe400078ea0ff */
[----:B------:R-:W-:-:S04]  /*26a0*/  FSEL R25, R25, RZ, P1 ;  /* 0x000000ff19197208 */ /* 0x000fc80000800000 */
[----:B------:R0:W1:-:S11]  /*26b0*/  @!P2 DMUL R24, R22, R26 ;  /* 0x0000001a1618a228 */ /* 0x0000560000000000 */
.L_x_48:
[----:B------:R-:W-:Y:S05]  /*26c0*/  BSYNC B2 ;  /* 0x0000000000027941 */ /* 0x000fea0003800000 */
.L_x_47:
[----:B-1----:R-:W-:Y:S01]  /*26d0*/  ISETP.NE.AND P1, PT, R24, RZ, PT ;  /* 0x000000ff1800720c */ /* 0x002fe20003f25270 */
[----:B------:R-:W1:Y:S01]  /*26e0*/  DADD R10, R30, -R10 ;  /* 0x000000001e0a7229 */ /* 0x000e62000000080a */
[----:B0-----:R-:W-:-:S04]  /*26f0*/  LOP3.LUT R22, R25, 0x7fffffff, RZ, 0xc0, !PT ;  /* 0x7fffffff19167812 */ /* 0x001fc800078ec0ff */
[----:B------:R-:W-:Y:S01]  /*2700*/  ISETP.EQ.AND P1, PT, R22, 0x7ff00000, !P1 ;  /* 0x7ff000001600780c */ /* 0x000fe20004f22270 */
[----:B-1----:R-:W0:-:S12]  /*2710*/  DADD R10, R28, R10 ;  /* 0x000000001c0a7229 */ /* 0x002e18000000000a */
[----:B0-----:R0:W1:Y:S02]  /*2720*/  @!P1 DFMA R24, R10, R24, R24 ;  /* 0x000000180a18922b */ /* 0x0010640000000018 */
[----:B0-----:R-:W-:Y:S02]  /*2730*/  IMAD.MOV.U32 R10, RZ, RZ, R0 ;  /* 0x000000ffff0a7224 */ /* 0x001fe400078e0000 */
[----:B------:R-:W-:-:S06]  /*2740*/  IMAD.MOV.U32 R11, RZ, RZ, 0x0 ;  /* 0x00000000ff0b7424 */ /* 0x000fcc00078e00ff */
[----:B-1----:R-:W-:Y:S02]  /*2750*/  IMAD.MOV.U32 R22, RZ, RZ, R24 ;  /* 0x000000ffff167224 */ /* 0x002fe400078e0018 */
[----:B------:R-:W-:Y:S01]  /*2760*/  IMAD.MOV.U32 R23, RZ, RZ, R25 ;  /* 0x000000ffff177224 */ /* 0x000fe200078e0019 */
[----:B------:R-:W-:Y:S06]  /*2770*/  RET.REL.NODEC R10 `(subComputation) ;  /* 0xffffd8800a007950 */ /* 0x000fec0003c3ffff */
.L_x_49:
[----:B------:R-:W-:-:S00]  /*2780*/  BRA `(.L_x_49) ;  /* 0xfffffff000007947 */ /* 0x000fc0000383ffff */
[----:B------:R-:W-:-:S00]  /*2790*/  NOP ;  /* 0x0000000000007918 */ /* 0x000fc00000000000 */
        /* <DEDUP_REMOVED lines=14> */
.L_x_53:
